	.target	sm_100a

	.elftype	@"ET_EXEC"


//--------------------- .note.nv.tkinfo           --------------------------
	.section	.note.nv.tkinfo,"",@"SHT_NOTE"
	.sectionflags	@"SHF_NOTE_NV_TKINFO"
	.tkinfo
        /*0018*/ 	.word	0x00000081
        /*0030*/ 	.string	""
        /*0030*/ 	.string	"ptxas-blackwell"
        /*0030*/ 	.string	"Cuda compilation tools, release 12.9, V12.9.86"
        /*0030*/ 	.string	"Build cuda_12.9.r12.9/compiler.36037853_0"
        /*0030*/ 	.string	"-v  -suppress-debug-info  -lineinfo  -arch sm_100a "



//--------------------- .note.nv.cuver            --------------------------
	.section	.note.nv.cuver,"",@"SHT_NOTE"
	.sectionflags	@"SHF_NOTE_NV_CUVER"
        /*0018*/ 	.short	0x0001
        /*001a*/ 	.short	0x0064
        /*001c*/ 	.short	0x0001
        /*001e*/ 	.short	0x0000
        /*0020*/ 	.short	0x0001
        /*0022*/ 	.short	0x0000


//--------------------- .nv.info                  --------------------------
	.section	.nv.info,"",@"SHT_CUDA_INFO"
	.align	4


	//----- nvinfo : EIATTR_REGCOUNT
	.align		4
        /*0000*/ 	.byte	0x04, 0x2f
        /*0002*/ 	.short	(.L_4 - .L_3)
	.align		4
.L_3:
        /*0004*/ 	.word	index@(gluon_tcgen05)
        /*0008*/ 	.word	0x00000047


	//----- nvinfo : EIATTR_FRAME_SIZE
	.align		4
.L_4:
        /*000c*/ 	.byte	0x04, 0x11
        /*000e*/ 	.short	(.L_6 - .L_5)
	.align		4
.L_5:
        /*0010*/ 	.word	index@($__internal_2_$__cuda_sm10x_tcgen05_guardrail_trap_unallocated_columns_being_dealloced)
        /*0014*/ 	.word	0x00000000


	//----- nvinfo : EIATTR_FRAME_SIZE
	.align		4
.L_6:
        /*0018*/ 	.byte	0x04, 0x11
        /*001a*/ 	.short	(.L_8 - .L_7)
	.align		4
.L_7:
        /*001c*/ 	.word	index@($__internal_1_$__cuda_sm10x_tcgen05_guardrail_trap_phase_invalid_during_alloc)
        /*0020*/ 	.word	0x00000000


	//----- nvinfo : EIATTR_FRAME_SIZE
	.align		4
.L_8:
        /*0024*/ 	.byte	0x04, 0x11
        /*0026*/ 	.short	(.L_10 - .L_9)
	.align		4
.L_9:
        /*0028*/ 	.word	index@($__internal_0_$__cuda_sm10x_tcgen05_guardrail_trap_col_being_dealloced_not_returned_by_alloc)
        /*002c*/ 	.word	0x00000000


	//----- nvinfo : EIATTR_FRAME_SIZE
	.align		4
.L_10:
        /*0030*/ 	.byte	0x04, 0x11
        /*0032*/ 	.short	(.L_12 - .L_11)
	.align		4
.L_11:
        /*0034*/ 	.word	index@(gluon_tcgen05)
        /*0038*/ 	.word	0x00000000


	//----- nvinfo : EIATTR_MIN_STACK_SIZE
	.align		4
.L_12:
        /*003c*/ 	.byte	0x04, 0x12
        /*003e*/ 	.short	(.L_14 - .L_13)
	.align		4
.L_13:
        /*0040*/ 	.word	index@(gluon_tcgen05)
        /*0044*/ 	.word	0x00000000
.L_14:


//--------------------- .nv.info.gluon_tcgen05    --------------------------
	.section	.nv.info.gluon_tcgen05,"",@"SHT_CUDA_INFO"
	.sectionflags	@""
	.align	4


	//----- nvinfo : EIATTR_CUDA_API_VERSION
	.align		4
        /*0000*/ 	.byte	0x04, 0x37
        /*0002*/ 	.short	(.L_16 - .L_15)
.L_15:
        /*0004*/ 	.word	0x00000081


	//----- nvinfo : EIATTR_KPARAM_INFO
	.align		4
.L_16:
        /*0008*/ 	.byte	0x04, 0x17
        /*000a*/ 	.short	(.L_18 - .L_17)
.L_17:
        /*000c*/ 	.word	0x00000000
        /*0010*/ 	.short	0x000a
        /*0012*/ 	.short	0x0048
        /*0014*/ 	.byte	0x00, 0xf4, 0x21, 0x00


	//----- nvinfo : EIATTR_KPARAM_INFO
	.align		4
.L_18:
        /*0018*/ 	.byte	0x04, 0x17
        /*001a*/ 	.short	(.L_20 - .L_19)
.L_19:
        /*001c*/ 	.word	0x00000000
        /*0020*/ 	.short	0x0009
        /*0022*/ 	.short	0x0040
        /*0024*/ 	.byte	0x00, 0xf4, 0x21, 0x00


	//----- nvinfo : EIATTR_KPARAM_INFO
	.align		4
.L_20:
        /*0028*/ 	.byte	0x04, 0x17
        /*002a*/ 	.short	(.L_22 - .L_21)
.L_21:
        /*002c*/ 	.word	0x00000000
        /*0030*/ 	.short	0x0008
        /*0032*/ 	.short	0x0038
        /*0034*/ 	.byte	0x00, 0xf0, 0x21, 0x00


	//----- nvinfo : EIATTR_KPARAM_INFO
	.align		4
.L_22:
        /*0038*/ 	.byte	0x04, 0x17
        /*003a*/ 	.short	(.L_24 - .L_23)
.L_23:
        /*003c*/ 	.word	0x00000000
        /*0040*/ 	.short	0x0007
        /*0042*/ 	.short	0x0030
        /*0044*/ 	.byte	0x00, 0xf0, 0x21, 0x00


	//----- nvinfo : EIATTR_KPARAM_INFO
	.align		4
.L_24:
        /*0048*/ 	.byte	0x04, 0x17
        /*004a*/ 	.short	(.L_26 - .L_25)
.L_25:
        /*004c*/ 	.word	0x00000000
        /*0050*/ 	.short	0x0006
        /*0052*/ 	.short	0x0028
        /*0054*/ 	.byte	0x00, 0xf0, 0x21, 0x00


	//----- nvinfo : EIATTR_KPARAM_INFO
	.align		4
.L_26:
        /*0058*/ 	.byte	0x04, 0x17
        /*005a*/ 	.short	(.L_28 - .L_27)
.L_27:
        /*005c*/ 	.word	0x00000000
        /*0060*/ 	.short	0x0005
        /*0062*/ 	.short	0x0020
        /*0064*/ 	.byte	0x00, 0xf0, 0x11, 0x00


	//----- nvinfo : EIATTR_KPARAM_INFO
	.align		4
.L_28:
        /*0068*/ 	.byte	0x04, 0x17
        /*006a*/ 	.short	(.L_30 - .L_29)
.L_29:
        /*006c*/ 	.word	0x00000000
        /*0070*/ 	.short	0x0004
        /*0072*/ 	.short	0x001c
        /*0074*/ 	.byte	0x00, 0xf0, 0x11, 0x00


	//----- nvinfo : EIATTR_KPARAM_INFO
	.align		4
.L_30:
        /*0078*/ 	.byte	0x04, 0x17
        /*007a*/ 	.short	(.L_32 - .L_31)
.L_31:
        /*007c*/ 	.word	0x00000000
        /*0080*/ 	.short	0x0003
        /*0082*/ 	.short	0x0018
        /*0084*/ 	.byte	0x00, 0xf0, 0x11, 0x00


	//----- nvinfo : EIATTR_KPARAM_INFO
	.align		4
.L_32:
        /*0088*/ 	.byte	0x04, 0x17
        /*008a*/ 	.short	(.L_34 - .L_33)
.L_33:
        /*008c*/ 	.word	0x00000000
        /*0090*/ 	.short	0x0002
        /*0092*/ 	.short	0x0010
        /*0094*/ 	.byte	0x00, 0xf4, 0x21, 0x00


	//----- nvinfo : EIATTR_KPARAM_INFO
	.align		4
.L_34:
        /*0098*/ 	.byte	0x04, 0x17
        /*009a*/ 	.short	(.L_36 - .L_35)
.L_35:
        /*009c*/ 	.word	0x00000000
        /*00a0*/ 	.short	0x0001
        /*00a2*/ 	.short	0x0008
        /*00a4*/ 	.byte	0x00, 0xf4, 0x21, 0x00


	//----- nvinfo : EIATTR_KPARAM_INFO
	.align		4
.L_36:
        /*00a8*/ 	.byte	0x04, 0x17
        /*00aa*/ 	.short	(.L_38 - .L_37)
.L_37:
        /*00ac*/ 	.word	0x00000000
        /*00b0*/ 	.short	0x0000
        /*00b2*/ 	.short	0x0000
        /*00b4*/ 	.byte	0x00, 0xf4, 0x21, 0x00


	//----- nvinfo : EIATTR_AT_ENTRY_FRAGMENTS
	.align		4
.L_38:
        /*00b8*/ 	.byte	0x04, 0x4f
        /*00ba*/ 	.short	(.L_40 - .L_39)


	//   ....[0]....
.L_39:
        /*00bc*/ 	.word	0x00000004


	//----- nvinfo : EIATTR_RESERVED_SMEM_USED
	.align		4
.L_40:
        /*00c0*/ 	.byte	0x01, 0x41
	.zero		2


	//----- nvinfo : EIATTR_SPARSE_MMA_MASK
	.align		4
        /*00c4*/ 	.byte	0x03, 0x50
        /*00c6*/ 	.short	0x0000


	//----- nvinfo : EIATTR_TCGEN05_1CTA_USED
	.align		4
        /*00c8*/ 	.byte	0x01, 0x51
	.zero		2


	//----- nvinfo : EIATTR_MAXREG_COUNT
	.align		4
        /*00cc*/ 	.byte	0x03, 0x1b
        /*00ce*/ 	.short	0x00ff


	//----- nvinfo : EIATTR_NUM_BARRIERS
	.align		4
        /*00d0*/ 	.byte	0x02, 0x4c
        /*00d2*/ 	.byte	0x01
	.zero		1


	//----- nvinfo : EIATTR_INT_WARP_WIDE_INSTR_OFFSETS
	.align		4
        /*00d4*/ 	.byte	0x04, 0x31
        /*00d6*/ 	.short	(.L_42 - .L_41)


	//   ....[0]....
.L_41:
        /*00d8*/ 	.word	0x00001720


	//   ....[1]....
        /*00dc*/ 	.word	0x00001740


	//   ....[2]....
        /*00e0*/ 	.word	0x000017c0


	//   ....[3]....
        /*00e4*/ 	.word	0x00001ab0


	//   ....[4]....
        /*00e8*/ 	.word	0x00001b00


	//   ....[5]....
        /*00ec*/ 	.word	0x00001b10


	//   ....[6]....
        /*00f0*/ 	.word	0x00001b20


	//   ....[7]....
        /*00f4*/ 	.word	0x00001f60


	//   ....[8]....
        /*00f8*/ 	.word	0x00001f70


	//   ....[9]....
        /*00fc*/ 	.word	0x000020f0


	//   ....[10]....
        /*0100*/ 	.word	0x00002140


	//   ....[11]....
        /*0104*/ 	.word	0x00002150


	//   ....[12]....
        /*0108*/ 	.word	0x00002190


	//   ....[13]....
        /*010c*/ 	.word	0x00002660


	//   ....[14]....
        /*0110*/ 	.word	0x00002670


	//   ....[15]....
        /*0114*/ 	.word	0x000029a0


	//   ....[16]....
        /*0118*/ 	.word	0x000029b0


	//   ....[17]....
        /*011c*/ 	.word	0x00002ea0


	//   ....[18]....
        /*0120*/ 	.word	0x00002ef0


	//----- nvinfo : EIATTR_COOP_GROUP_MASK_REGIDS
	.align		4
.L_42:
        /*0124*/ 	.byte	0x04, 0x29
        /*0126*/ 	.short	(.L_44 - .L_43)


	//   ....[0]....
.L_43:
        /*0128*/ 	.word	0xffffffff


	//   ....[1]....
        /*012c*/ 	.word	0xffffffff


	//   ....[2]....
        /*0130*/ 	.word	0xffffffff


	//   ....[3]....
        /*0134*/ 	.word	0xffffffff


	//   ....[4]....
        /*0138*/ 	.word	0xffffffff


	//   ....[5]....
        /*013c*/ 	.word	0xffffffff


	//   ....[6]....
        /*0140*/ 	.word	0xffffffff


	//   ....[7]....
        /*0144*/ 	.word	0xffffffff


	//   ....[8]....
        /*0148*/ 	.word	0xffffffff


	//   ....[9]....
        /*014c*/ 	.word	0xffffffff


	//----- nvinfo : EIATTR_COOP_GROUP_INSTR_OFFSETS
	.align		4
.L_44:
        /*0150*/ 	.byte	0x04, 0x28
        /*0152*/ 	.short	(.L_46 - .L_45)


	//   ....[0]....
.L_45:
        /*0154*/ 	.word	0x00000050


	//   ....[1]....
        /*0158*/ 	.word	0x00000310


	//   ....[2]....
        /*015c*/ 	.word	0x00000500


	//   ....[3]....
        /*0160*/ 	.word	0x000009c0


	//   ....[4]....
        /*0164*/ 	.word	0x00000b00


	//   ....[5]....
        /*0168*/ 	.word	0x00000fb0


	//   ....[6]....
        /*016c*/ 	.word	0x000010f0


	//   ....[7]....
        /*0170*/ 	.word	0x000015e0


	//   ....[8]....
        /*0174*/ 	.word	0x00002d30


	//   ....[9]....
        /*0178*/ 	.word	0x00002fa0


	//----- nvinfo : EIATTR_VRC_CTA_INIT_COUNT
	.align		4
.L_46:
        /*017c*/ 	.byte	0x02, 0x4a
        /*017e*/ 	.byte	0x80
	.zero		1


	//----- nvinfo : EIATTR_MBARRIER_INSTR_OFFSETS
	.align		4
        /*0180*/ 	.byte	0x04, 0x39
        /*0182*/ 	.short	(.L_48 - .L_47)


	//   ....[0]....
.L_47:
        /*0184*/ 	.word	0x000017e0
        /*0188*/ 	.word	0x000000ff
        /*018c*/ 	.word	0x00030000
        /*0190*/ 	.short	0x0100
        /*0192*/ 	.byte	0x09
	.zero		1


	//   ....[1]....
        /*0194*/ 	.word	0x000017f0
        /*0198*/ 	.word	0x000000ff
        /*019c*/ 	.word	0x00030020
        /*01a0*/ 	.short	0x0100
        /*01a2*/ 	.byte	0x09
	.zero		1


	//   ....[2]....
        /*01a4*/ 	.word	0x000018a0
        /*01a8*/ 	.word	0x000000ff
        /*01ac*/ 	.word	0x00030008
        /*01b0*/ 	.short	0x0100
        /*01b2*/ 	.byte	0x09
	.zero		1


	//   ....[3]....
        /*01b4*/ 	.word	0x000018b0
        /*01b8*/ 	.word	0x000000ff
        /*01bc*/ 	.word	0x00030028
        /*01c0*/ 	.short	0x0100
        /*01c2*/ 	.byte	0x09
	.zero		1


	//   ....[4]....
        /*01c4*/ 	.word	0x000019c0
        /*01c8*/ 	.word	0x000000ff
        /*01cc*/ 	.word	0x00030010
        /*01d0*/ 	.short	0x0100
        /*01d2*/ 	.byte	0x09
	.zero		1


	//   ....[5]....
        /*01d4*/ 	.word	0x000019d0
        /*01d8*/ 	.word	0x000000ff
        /*01dc*/ 	.word	0x00030030
        /*01e0*/ 	.short	0x0100
        /*01e2*/ 	.byte	0x09
	.zero		1


	//   ....[6]....
        /*01e4*/ 	.word	0x00001bc0
        /*01e8*/ 	.word	0x000000ff
        /*01ec*/ 	.word	0x00030000
        /*01f0*/ 	.short	0x010a
        /*01f2*/ 	.byte	0x09
	.zero		1


	//   ....[7]....
        /*01f4*/ 	.word	0x00001fc0
        /*01f8*/ 	.word	0x000000ff
        /*01fc*/ 	.word	0x00030020
        /*0200*/ 	.short	0x010a
        /*0202*/ 	.byte	0x09
	.zero		1


	//   ....[8]....
        /*0204*/ 	.word	0x00002200
        /*0208*/ 	.word	0x000000ff
        /*020c*/ 	.word	0x00030000
        /*0210*/ 	.short	0x010a
        /*0212*/ 	.byte	0x32
	.zero		1


	//   ....[9]....
        /*0214*/ 	.word	0x000026b0
        /*0218*/ 	.word	0x000000ff
        /*021c*/ 	.word	0x00030020
        /*0220*/ 	.short	0x010a
        /*0222*/ 	.byte	0x32
	.zero		1


	//   ....[10]....
        /*0224*/ 	.word	0x00002780
        /*0228*/ 	.word	0x000000ff
        /*022c*/ 	.word	0x00030000
        /*0230*/ 	.short	0x0108
        /*0232*/ 	.byte	0x09
	.zero		1


	//   ....[11]....
        /*0234*/ 	.word	0x00002790
        /*0238*/ 	.word	0x000000ff
        /*023c*/ 	.word	0x00030020
        /*0240*/ 	.short	0x0108
        /*0242*/ 	.byte	0x09
	.zero		1


	//   ....[12]....
        /*0244*/ 	.word	0x000027e0
        /*0248*/ 	.word	0x000000ff
        /*024c*/ 	.word	0x00030008
        /*0250*/ 	.short	0x0108
        /*0252*/ 	.byte	0x09
	.zero		1


	//   ....[13]....
        /*0254*/ 	.word	0x000027f0
        /*0258*/ 	.word	0x000000ff
        /*025c*/ 	.word	0x00030028
        /*0260*/ 	.short	0x0108
        /*0262*/ 	.byte	0x09
	.zero		1


	//   ....[14]....
        /*0264*/ 	.word	0x00002840
        /*0268*/ 	.word	0x000000ff
        /*026c*/ 	.word	0x00030010
        /*0270*/ 	.short	0x0108
        /*0272*/ 	.byte	0x09
	.zero		1


	//   ....[15]....
        /*0274*/ 	.word	0x00002850
        /*0278*/ 	.word	0x000000ff
        /*027c*/ 	.word	0x00030030
        /*0280*/ 	.short	0x0108
        /*0282*/ 	.byte	0x09
	.zero		1


	//   ....[16]....
        /*0284*/ 	.word	0x00002fc0
        /*0288*/ 	.word	0x000000ff
        /*028c*/ 	.word	0x00030000
        /*0290*/ 	.short	0x010a
        /*0292*/ 	.byte	0x09
	.zero		1


	//   ....[17]....
        /*0294*/ 	.word	0x00002ff0
        /*0298*/ 	.word	0x000000ff
        /*029c*/ 	.word	0x00030020
        /*02a0*/ 	.short	0x010a
        /*02a2*/ 	.byte	0x09
	.zero		1


	//   ....[18]....
        /*02a4*/ 	.word	0x00003020
        /*02a8*/ 	.word	0x000000ff
        /*02ac*/ 	.word	0x00030000
        /*02b0*/ 	.short	0x010a
        /*02b2*/ 	.byte	0x32
	.zero		1


	//   ....[19]....
        /*02b4*/ 	.word	0x00003050
        /*02b8*/ 	.word	0x000000ff
        /*02bc*/ 	.word	0x00030020
        /*02c0*/ 	.short	0x010a
        /*02c2*/ 	.byte	0x32
	.zero		1


	//----- nvinfo : EIATTR_NUM_MBARRIERS
	.align		4
.L_48:
        /*02c4*/ 	.byte	0x03, 0x38
        /*02c6*/ 	.short	0x0006


	//----- nvinfo : EIATTR_EXIT_INSTR_OFFSETS
	.align		4
        /*02c8*/ 	.byte	0x04, 0x1c
        /*02ca*/ 	.short	(.L_50 - .L_49)


	//   ....[0]....
.L_49:
        /*02cc*/ 	.word	0x00002fb0


	//----- nvinfo : EIATTR_REQNTID
	.align		4
.L_50:
        /*02d0*/ 	.byte	0x04, 0x10
        /*02d2*/ 	.short	(.L_52 - .L_51)
.L_51:
        /*02d4*/ 	.word	0x00000100
        /*02d8*/ 	.word	0x00000001
        /*02dc*/ 	.word	0x00000001


	//----- nvinfo : EIATTR_CRS_STACK_SIZE
	.align		4
.L_52:
        /*02e0*/ 	.byte	0x04, 0x1e
        /*02e2*/ 	.short	(.L_54 - .L_53)
.L_53:
        /*02e4*/ 	.word	0x00000000


	//----- nvinfo : EIATTR_CBANK_PARAM_SIZE
	.align		4
.L_54:
        /*02e8*/ 	.byte	0x03, 0x19
        /*02ea*/ 	.short	0x0050


	//----- nvinfo : EIATTR_PARAM_CBANK
	.align		4
        /*02ec*/ 	.byte	0x04, 0x0a
        /*02ee*/ 	.short	(.L_56 - .L_55)
	.align		4
.L_55:
        /*02f0*/ 	.word	index@(.nv.constant0.gluon_tcgen05)
        /*02f4*/ 	.short	0x0380
        /*02f6*/ 	.short	0x0050


	//----- nvinfo : EIATTR_SW_WAR
	.align		4
.L_56:
        /*02f8*/ 	.byte	0x04, 0x36
        /*02fa*/ 	.short	(.L_58 - .L_57)
.L_57:
        /*02fc*/ 	.word	0x00000008
.L_58:


//--------------------- .nv.compat                --------------------------
	.section	.nv.compat,"",@"SHT_CUDA_COMPAT_INFO"
	.align	4
        /*0000*/ 	.byte	0x02, 0x02, 0x02, 0x00, 0x02, 0x05, 0x05, 0x00, 0x02, 0x03, 0x03, 0x00, 0x02, 0x06, 0x01, 0x00


//--------------------- .nv.callgraph             --------------------------
	.section	.nv.callgraph,"",@"SHT_CUDA_CALLGRAPH"
	.align	4
	.sectionentsize	8
	.align		4
        /*0000*/ 	.word	0x00000000
	.align		4
        /*0004*/ 	.word	0xffffffff
	.align		4
        /*0008*/ 	.word	0x00000000
	.align		4
        /*000c*/ 	.word	0xfffffffe
	.align		4
        /*0010*/ 	.word	0x00000000
	.align		4
        /*0014*/ 	.word	0xfffffffd
	.align		4
        /*0018*/ 	.word	0x00000000
	.align		4
        /*001c*/ 	.word	0xfffffffc


//--------------------- .text.gluon_tcgen05       --------------------------
	.section	.text.gluon_tcgen05,"ax",@progbits
	.align	128
        .global         gluon_tcgen05
        .type           gluon_tcgen05,@function
        .size           gluon_tcgen05,(.L_x_81 - gluon_tcgen05)
        .other          gluon_tcgen05,@"STO_CUDA_ENTRY STV_DEFAULT"
gluon_tcgen05:
.text.gluon_tcgen05:
[----:B------:R-:W1:Y:S01]  /*0000*/  LDC R1, c[0x0][0x37c] ;  /* 0x0000df00ff017b82 */ /* 0x000e620000000800 */
[----:B------:R-:W2:Y:S02]  /*0010*/  S2R R0, SR_TID.X ;  /* 0x0000000000007919 */ /* 0x000ea40000002100 */
[----:B--2---:R-:W-:-:S13]  /*0020*/  ISETP.GE.U32.AND P2, PT, R0, 0x20, PT ;  /* 0x000000200000780c */ /* 0x004fda0003f46070 */
[----:B------:R-:W-:Y:S05]  /*0030*/  @P2 BRA `(.L_x_0) ;  /* 0x0000000000b82947 */ /* 0x000fea0003800000 */
[----:B------:R-:W2:Y:S01]  /*0040*/  S2UR UR6, SR_CgaCtaId ;  /* 0x00000000000679c3 */ /* 0x000ea20000008800 */
[----:B------:R-:W-:Y:S01]  /*0050*/  NOP ;  /* 0x0000000000007918 */ /* 0x000fe20000000000 */
[----:B------:R-:W-:Y:S02]  /*0060*/  UMOV UR4, 0x40 ;  /* 0x0000004000047882 */ /* 0x000fe40000000000 */
[----:B--2---:R-:W-:-:S09]  /*0070*/  ULEA UR4, UR6, UR4, 0x18 ;  /* 0x0000000406047291 */ /* 0x004fd2000f8ec0ff */
[----:B------:R-:W2:Y:S01]  /*0080*/  LDS.U8 R2, [UR4] ;  /* 0x00000004ff027984 */ /* 0x000ea20008000000 */
[----:B------:R-:W-:Y:S02]  /*0090*/  UMOV UR4, 0x400 ;  /* 0x0000040000047882 */ /* 0x000fe40000000000 */
[----:B------:R-:W-:Y:S01]  /*00a0*/  ULEA UR4, UR6, UR4, 0x18 ;  /* 0x0000000406047291 */ /* 0x000fe2000f8ec0ff */
[----:B--2---:R-:W-:-:S13]  /*00b0*/  ISETP.NE.AND P0, PT, R2, RZ, PT ;  /* 0x000000ff0200720c */ /* 0x004fda0003f05270 */
[----:B------:R-:W-:Y:S05]  /*00c0*/  @P0 BRA `(.L_x_1) ;  /* 0x00000000007c0947 */ /* 0x000fea0003800000 */
[----:B------:R-:W-:-:S13]  /*00d0*/  ELECT P0, URZ, PT ;  /* 0x0000000000ff782f */ /* 0x000fda0003800000 */
[----:B------:R-:W-:Y:S05]  /*00e0*/  @!P0 BRA `(.L_x_2) ;  /* 0x0000000000848947 */ /* 0x000fea0003800000 */
[----:B------:R-:W-:Y:S01]  /*00f0*/  UMOV UR5, 0x4 ;  /* 0x0000000400057882 */ /* 0x000fe20000000000 */
[----:B------:R-:W-:Y:S02]  /*0100*/  IMAD.MOV.U32 R5, RZ, RZ, 0x1 ;  /* 0x00000001ff057424 */ /* 0x000fe400078e00ff */
[----:B------:R-:W-:Y:S02]  /*0110*/  IMAD.MOV.U32 R3, RZ, RZ, 0xf ;  /* 0x0000000fff037424 */ /* 0x000fe400078e00ff */
[----:B------:R-:W-:Y:S04]  /*0120*/  DEPBAR.LE SB2, 0x36 ;  /* 0x0000ad800000791a */ /* 0x000fe80000000000 */
[----:B------:R-:W2:Y:S02]  /*0130*/  UTCATOMSWS.FIND_AND_SET.ALIGN UP0, UR5, UR5 ;  /* 0x00000005000575e3 */ /* 0x000ea40008000800 */
[----:B--2---:R-:W-:-:S04]  /*0140*/  PLOP3.LUT P0, PT, PT, PT, UP0, 0x80, 0x8 ;  /* 0x000000000008781c */ /* 0x004fc80003f0f008 */
[----:B------:R-:W-:-:S04]  /*0150*/  SEL R2, RZ, 0xffffffff, !P0 ;  /* 0xffffffffff027807 */ /* 0x000fc80004000000 */
[----:B------:R-:W-:Y:S01]  /*0160*/  ISETP.NE.AND P0, PT, R2, RZ, PT ;  /* 0x000000ff0200720c */ /* 0x000fe20003f05270 */
[----:B------:R-:W-:-:S12]  /*0170*/  IMAD.U32 R2, RZ, RZ, UR5 ;  /* 0x00000005ff027e24 */ /* 0x000fd8000f8e00ff */
[----:B------:R-:W-:Y:S05]  /*0180*/  @P0 BRA `(.L_x_3) ;  /* 0x0000000000240947 */ /* 0x000fea0003800000 */
.L_x_4:
[----:B------:R-:W-:Y:S05]  /*0190*/  NANOSLEEP 0x64 ;  /* 0x000000640000795d */ /* 0x000fea0003800000 */
[----:B------:R-:W-:-:S05]  /*01a0*/  UMOV UR5, 0x4 ;  /* 0x0000000400057882 */ /* 0x000fca0000000000 */
[----:B------:R-:W-:Y:S04]  /*01b0*/  DEPBAR.LE SB2, 0x36 ;  /* 0x0000ad800000791a */ /* 0x000fe80000000000 */
[----:B------:R-:W2:Y:S02]  /*01c0*/  UTCATOMSWS.FIND_AND_SET.ALIGN UP0, UR5, UR5 ;  /* 0x00000005000575e3 */ /* 0x000ea40008000800 */
[----:B--2---:R-:W-:-:S04]  /*01d0*/  PLOP3.LUT P0, PT, PT, PT, UP0, 0x80, 0x8 ;  /* 0x000000000008781c */ /* 0x004fc80003f0f008 */
[----:B------:R-:W-:-:S04]  /*01e0*/  SEL R2, RZ, 0xffffffff, !P0 ;  /* 0xffffffffff027807 */ /* 0x000fc80004000000 */
[----:B------:R-:W-:Y:S01]  /*01f0*/  ISETP.NE.AND P0, PT, R2, RZ, PT ;  /* 0x000000ff0200720c */ /* 0x000fe20003f05270 */
[----:B------:R-:W-:-:S12]  /*0200*/  IMAD.U32 R2, RZ, RZ, UR5 ;  /* 0x00000005ff027e24 */ /* 0x000fd8000f8e00ff */
[----:B------:R-:W-:Y:S05]  /*0210*/  @!P0 BRA `(.L_x_4) ;  /* 0xfffffffc00dc8947 */ /* 0x000fea000383ffff */
.L_x_3:
[C---:B------:R-:W-:Y:S01]  /*0220*/  VIADD R4, R2.reuse, 0x10 ;  /* 0x0000001002047836 */ /* 0x040fe20000000000 */
[----:B------:R-:W-:Y:S01]  /*0230*/  UMOV UR5, 0x50 ;  /* 0x0000005000057882 */ /* 0x000fe20000000000 */
[----:B------:R-:W-:Y:S01]  /*0240*/  SHF.L.U32 R3, R3, R2, RZ ;  /* 0x0000000203037219 */ /* 0x000fe200000006ff */
[----:B------:R-:W-:Y:S01]  /*0250*/  ULEA UR5, UR6, UR5, 0x18 ;  /* 0x0000000506057291 */ /* 0x000fe2000f8ec0ff */
[----:B------:R-:W-:Y:S01]  /*0260*/  IMAD.SHL.U32 R2, R2, 0x20, RZ ;  /* 0x0000002002027824 */ /* 0x000fe200078e00ff */
[----:B------:R-:W-:-:S04]  /*0270*/  SHF.L.U32 R4, R5, R4, RZ ;  /* 0x0000000405047219 */ /* 0x000fc800000006ff */
[----:B------:R-:W-:-:S05]  /*0280*/  LOP3.LUT R3, R4, R3, RZ, 0xfc, !PT ;  /* 0x0000000304037212 */ /* 0x000fca00078efcff */
[----:B------:R2:W-:Y:S04]  /*0290*/  ATOMS.OR RZ, [UR5], R3 ;  /* 0x00000003ffff798c */ /* 0x0005e8000b000005 */
[----:B------:R2:W-:Y:S01]  /*02a0*/  STS [UR4], R2 ;  /* 0x00000002ff007988 */ /* 0x0005e20008000804 */
[----:B------:R-:W-:Y:S05]  /*02b0*/  BRA `(.L_x_2) ;  /* 0x0000000000107947 */ /* 0x000fea0003800000 */
.L_x_1:
[----:B------:R-:W-:Y:S01]  /*02c0*/  IMAD.MOV.U32 R3, RZ, RZ, -0x1 ;  /* 0xffffffffff037424 */ /* 0x000fe200078e00ff */
[----:B------:R-:W-:-:S04]  /*02d0*/  MOV R2, 0x300 ;  /* 0x0000030000027802 */ /* 0x000fc80000000f00 */
[----:B------:R2:W-:Y:S03]  /*02e0*/  STS [UR4], R3 ;  /* 0x00000003ff007988 */ /* 0x0005e60008000804 */
[----:B-12---:R-:W-:Y:S05]  /*02f0*/  CALL.REL.NOINC `($__internal_1_$__cuda_sm10x_tcgen05_guardrail_trap_phase_invalid_during_alloc) ;  /* 0x0000002c006c7944 */ /* 0x006fea0003c00000 */
.L_x_2:
[----:B------:R-:W-:Y:S05]  /*0300*/  WARPSYNC.ALL ;  /* 0x0000000000007948 */ /* 0x000fea0003800000 */
[----:B------:R-:W-:Y:S01]  /*0310*/  NOP ;  /* 0x0000000000007918 */ /* 0x000fe20000000000 */
.L_x_0:
[----:B------:R-:W3:Y:S08]  /*0320*/  S2UR UR4, SR_CgaCtaId ;  /* 0x00000000000479c3 */ /* 0x000ef00000008800 */
[----:B------:R-:W-:Y:S01]  /*0330*/  BAR.SYNC.DEFER_BLOCKING 0x0 ;  /* 0x0000000000007b1d */ /* 0x000fe20000010000 */
[----:B------:R-:W-:-:S05]  /*0340*/  LOP3.LUT R68, R0, 0xff, RZ, 0xc0, !PT ;  /* 0x000000ff00447812 */ /* 0x000fca00078ec0ff */
[----:B------:R-:W-:Y:S02]  /*0350*/  UMOV UR9, 0x400 ;  /* 0x0000040000097882 */ /* 0x000fe40000000000 */
[----:B------:R-:W4:Y:S08]  /*0360*/  LDC R4, c[0x0][0x398] ;  /* 0x0000e600ff047b82 */ /* 0x000f300000000800 */
[----:B------:R-:W5:Y:S01]  /*0370*/  LDC R10, c[0x0][0x3a0] ;  /* 0x0000e800ff0a7b82 */ /* 0x000f620000000800 */
[----:B---3--:R-:W-:-:S07]  /*0380*/  ULEA UR9, UR4, UR9, 0x18 ;  /* 0x0000000904097291 */ /* 0x008fce000f8ec0ff */
[----:B------:R-:W3:Y:S02]  /*0390*/  S2UR UR15, SR_CTAID.Y ;  /* 0x00000000000f79c3 */ /* 0x000ee40000002600 */
[----:B--2---:R-:W2:Y:S06]  /*03a0*/  LDS R3, [UR9] ;  /* 0x00000009ff037984 */ /* 0x004eac0008000800 */
[----:B------:R-:W-:Y:S06]  /*03b0*/  BAR.SYNC.DEFER_BLOCKING 0x0 ;  /* 0x0000000000007b1d */ /* 0x000fec0000010000 */
[----:B------:R-:W-:Y:S05]  /*03c0*/  @P2 BRA `(.L_x_5) ;  /* 0x0000000000182947 */ /* 0x000fea0003800000 */
[----:B------:R-:W-:Y:S01]  /*03d0*/  ELECT P0, URZ, PT ;  /* 0x0000000000ff782f */ /* 0x000fe20003800000 */
[----:B------:R-:W-:Y:S01]  /*03e0*/  IMAD.MOV.U32 R2, RZ, RZ, 0x1 ;  /* 0x00000001ff027424 */ /* 0x000fe200078e00ff */
[----:B------:R-:W-:Y:S01]  /*03f0*/  UMOV UR5, 0x40 ;  /* 0x0000004000057882 */ /* 0x000fe20000000000 */
[----:B------:R-:W-:Y:S01]  /*0400*/  UVIRTCOUNT.DEALLOC.SMPOOL 0x80 ;  /* 0x000000800000784c */ /* 0x000fe20000000000 */
[----:B------:R-:W-:-:S09]  /*0410*/  ULEA UR5, UR4, UR5, 0x18 ;  /* 0x0000000504057291 */ /* 0x000fd2000f8ec0ff */
[----:B------:R5:W-:Y:S03]  /*0420*/  @P0 STS.U8 [UR5], R2 ;  /* 0x00000002ff000988 */ /* 0x000be60008000005 */
.L_x_5:
[----:B------:R-:W5:Y:S01]  /*0430*/  S2UR UR4, SR_CTAID.Z ;  /* 0x00000000000479c3 */ /* 0x000f620000002700 */
[----:B------:R-:W4:Y:S01]  /*0440*/  LDCU UR5, c[0x0][0x370] ;  /* 0x00006e00ff0577ac */ /* 0x000f220008000800 */
[----:B------:R-:W-:Y:S01]  /*0450*/  ISETP.GE.U32.AND P0, PT, R68, 0x20, PT ;  /* 0x000000204400780c */ /* 0x000fe20003f06070 */
[----:B----4-:R-:W-:Y:S01]  /*0460*/  VIADD R4, R4, 0xffffffff ;  /* 0xffffffff04047836 */ /* 0x010fe20000000000 */
[C---:B------:R-:W-:Y:S01]  /*0470*/  ISETP.NE.U32.AND P3, PT, R68.reuse, RZ, PT ;  /* 0x000000ff4400720c */ /* 0x040fe20003f65070 */
[----:B------:R-:W5:Y:S01]  /*0480*/  LDCU UR6, c[0x0][0x374] ;  /* 0x00006e80ff0677ac */ /* 0x000f620008000800 */
[----:B------:R-:W-:Y:S01]  /*0490*/  LEA R11, R68, UR9, 0x2 ;  /* 0x00000009440b7c11 */ /* 0x000fe2000f8e10ff */
[----:B-----5:R-:W-:Y:S01]  /*04a0*/  VIADD R12, R10, 0xffffffff ;  /* 0xffffffff0a0c7836 */ /* 0x020fe20000000000 */
[----:B------:R-:W4:Y:S01]  /*04b0*/  S2UR UR16, SR_CTAID.X ;  /* 0x00000000001079c3 */ /* 0x000f220000002500 */
[----:B------:R-:W5:Y:S01]  /*04c0*/  LDCU.64 UR10, c[0x0][0x3c0] ;  /* 0x00007800ff0a77ac */ /* 0x000f620008000a00 */
[----:B--2---:R-:W-:Y:S01]  /*04d0*/  R2UR UR8, R3 ;  /* 0x00000000030872ca */ /* 0x004fe200000e0000 */
[----:B------:R-:W-:Y:S04]  /*04e0*/  BSSY.RECONVERGENT B0, `(.L_x_6) ;  /* 0x0000011000007945 */ /* 0x000fe80003800200 */
[----:B------:R2:W-:Y:S01]  /*04f0*/  @!P0 STS [R11], RZ ;  /* 0x000000ff0b008388 */ /* 0x0005e20000000800 */
[----:B------:R-:W-:-:S03]  /*0500*/  NOP ;  /* 0x0000000000007918 */ /* 0x000fc60000000000 */
[----:B------:R2:W-:Y:S01]  /*0510*/  @!P3 STS [UR9+0x24], R4 ;  /* 0x00002404ff00b988 */ /* 0x0005e20008000809 */
[----:B---3--:R-:W-:-:S03]  /*0520*/  UIMAD UR4, UR4, UR6, UR15 ;  /* 0x00000006040472a4 */ /* 0x008fc6000f8e020f */
[----:B------:R2:W-:Y:S01]  /*0530*/  @!P3 STS [UR9+0x20], R12 ;  /* 0x0000200cff00b988 */ /* 0x0005e20008000809 */
[----:B----4-:R-:W-:-:S04]  /*0540*/  UIMAD UR4, UR4, UR5, UR16 ;  /* 0x00000005040472a4 */ /* 0x010fc8000f8e0210 */
[----:B------:R-:W-:-:S04]  /*0550*/  UIMAD UR4, UR4, 0x180, URZ ;  /* 0x00000180040478a4 */ /* 0x000fc8000f8e02ff */
[----:B-----5:R-:W-:-:S04]  /*0560*/  UIADD3 UR6, UP0, UPT, UR4, UR10, URZ ;  /* 0x0000000a04067290 */ /* 0x020fc8000ff1e0ff */
[----:B------:R-:W-:Y:S01]  /*0570*/  ULEA.HI.X.SX32 UR7, UR4, UR11, 0x1, UP0 ;  /* 0x0000000b04077291 */ /* 0x000fe200080f0eff */
[----:B--2---:R-:W-:Y:S11]  /*0580*/  @P3 BRA `(.L_x_7) ;  /* 0x0000000000183947 */ /* 0x004ff60003800000 */
[----:B------:R-:W2:Y:S01]  /*0590*/  LDS R2, [UR9+0x8] ;  /* 0x00000809ff027984 */ /* 0x000ea20008000800 */
[----:B------:R-:W3:Y:S01]  /*05a0*/  LDC.64 R6, c[0x0][0x380] ;  /* 0x0000e000ff067b82 */ /* 0x000ee20000000a00 */
[----:B------:R-:W-:Y:S02]  /*05b0*/  IMAD.MOV.U32 R3, RZ, RZ, 0x70 ;  /* 0x00000070ff037424 */ /* 0x000fe400078e00ff */
[----:B---3--:R3:W-:Y:S03]  /*05c0*/  STS.64 [UR9], R6 ;  /* 0x00000006ff007988 */ /* 0x0087e60008000a09 */
[----:B--2---:R-:W-:-:S05]  /*05d0*/  LOP3.LUT R2, R2, 0x10, R3, 0xd8, !PT ;  /* 0x0000001002027812 */ /* 0x004fca00078ed803 */
[----:B------:R3:W-:Y:S02]  /*05e0*/  STS [UR9+0x8], R2 ;  /* 0x00000802ff007988 */ /* 0x0007e40008000809 */
.L_x_7:
[----:B------:R-:W-:Y:S05]  /*05f0*/  BSYNC.RECONVERGENT B0 ;  /* 0x0000000000007941 */ /* 0x000fea0003800200 */
.L_x_6:
[----:B------:R-:W-:Y:S04]  /*0600*/  BSSY.RECONVERGENT B0, `(.L_x_8) ;  /* 0x000000a000007945 */ /* 0x000fe80003800200 */
[----:B------:R-:W-:Y:S05]  /*0610*/  @P3 BRA `(.L_x_9) ;  /* 0x0000000000203947 */ /* 0x000fea0003800000 */
[----:B---3--:R-:W2:Y:S01]  /*0620*/  LDS R2, [UR9+0x34] ;  /* 0x00003409ff027984 */ /* 0x008ea20008000800 */
[----:B------:R-:W-:Y:S02]  /*0630*/  IMAD.MOV.U32 R3, RZ, RZ, 0x3f000000 ;  /* 0x3f000000ff037424 */ /* 0x000fe400078e00ff */
[----:B------:R-:W-:Y:S01]  /*0640*/  @!P3 IMAD.MOV.U32 R5, RZ, RZ, 0x7f ;  /* 0x0000007fff05b424 */ /* 0x000fe200078e00ff */
[----:B------:R-:W3:Y:S02]  /*0650*/  @!P3 LDS R6, [UR9+0x38] ;  /* 0x00003809ff06b984 */ /* 0x000ee40008000800 */
[----:B--2---:R-:W-:Y:S02]  /*0660*/  LOP3.LUT R2, R2, 0xff000000, R3, 0xb8, !PT ;  /* 0xff00000002027812 */ /* 0x004fe400078eb803 */
[----:B---3--:R-:W-:-:S03]  /*0670*/  @!P3 LOP3.LUT R3, R6, 0xff, R5, 0xb8, !PT ;  /* 0x000000ff0603b812 */ /* 0x008fc600078eb805 */
[----:B------:R2:W-:Y:S04]  /*0680*/  STS [UR9+0x34], R2 ;  /* 0x00003402ff007988 */ /* 0x0005e80008000809 */
[----:B------:R2:W-:Y:S02]  /*0690*/  @!P3 STS [UR9+0x38], R3 ;  /* 0x00003803ff00b988 */ /* 0x0005e40008000809 */
.L_x_9:
[----:B------:R-:W-:Y:S05]  /*06a0*/  BSYNC.RECONVERGENT B0 ;  /* 0x0000000000007941 */ /* 0x000fea0003800200 */
.L_x_8:
[----:B------:R-:W-:Y:S04]  /*06b0*/  BSSY.RECONVERGENT B0, `(.L_x_10) ;  /* 0x000000e000007945 */ /* 0x000fe80003800200 */
[----:B------:R-:W-:Y:S05]  /*06c0*/  @P3 BRA `(.L_x_11) ;  /* 0x0000000000303947 */ /* 0x000fea0003800000 */
[----:B--2---:R-:W2:Y:S01]  /*06d0*/  LDS R3, [UR9+0x34] ;  /* 0x00003409ff037984 */ /* 0x004ea20008000800 */
[----:B------:R-:W4:Y:S03]  /*06e0*/  LDC.64 R8, c[0x0][0x3a8] ;  /* 0x0000ea00ff087b82 */ /* 0x000f260000000a00 */
[----:B---3--:R-:W3:Y:S01]  /*06f0*/  LDS R2, [UR9+0x1c] ;  /* 0x00001c09ff027984 */ /* 0x008ee20008000800 */
[C---:B----4-:R-:W-:Y:S01]  /*0700*/  SHF.L.U64.HI R6, R8.reuse, 0x1, R9 ;  /* 0x0000000108067819 */ /* 0x050fe20000010209 */
[----:B------:R-:W-:-:S03]  /*0710*/  IMAD.SHL.U32 R5, R8, 0x2, RZ ;  /* 0x0000000208057824 */ /* 0x000fc600078e00ff */
[--C-:B------:R-:W-:Y:S02]  /*0720*/  SHF.R.U32.HI R7, RZ, 0x4, R6.reuse ;  /* 0x00000004ff077819 */ /* 0x100fe40000011606 */
[----:B------:R-:W-:-:S05]  /*0730*/  SHF.R.U64 R5, R5, 0x4, R6 ;  /* 0x0000000405057819 */ /* 0x000fca0000001206 */
[----:B------:R4:W-:Y:S01]  /*0740*/  STS [UR9+0xc], R5 ;  /* 0x00000c05ff007988 */ /* 0x0009e20008000809 */
[----:B--2---:R-:W-:Y:S02]  /*0750*/  LOP3.LUT R3, R3, 0x7, RZ, 0xb8, !PT ;  /* 0x0000000703037812 */ /* 0x004fe400078eb8ff */
[----:B---3--:R-:W-:-:S03]  /*0760*/  LOP3.LUT R2, R2, 0xf, R7, 0xb8, !PT ;  /* 0x0000000f02027812 */ /* 0x008fc600078eb807 */
[----:B------:R4:W-:Y:S04]  /*0770*/  STS [UR9+0x34], R3 ;  /* 0x00003403ff007988 */ /* 0x0009e80008000809 */
[----:B------:R4:W-:Y:S02]  /*0780*/  STS [UR9+0x1c], R2 ;  /* 0x00001c02ff007988 */ /* 0x0009e40008000809 */
.L_x_11:
[----:B------:R-:W-:Y:S05]  /*0790*/  BSYNC.RECONVERGENT B0 ;  /* 0x0000000000007941 */ /* 0x000fea0003800200 */
.L_x_10:
[----:B------:R-:W-:Y:S04]  /*07a0*/  BSSY.RECONVERGENT B1, `(.L_x_12) ;  /* 0x000001a000017945 */ /* 0x000fe80003800200 */
[----:B------:R-:W-:Y:S04]  /*07b0*/  BSSY.RELIABLE B0, `(.L_x_13) ;  /* 0x0000015000007945 */ /* 0x000fe80003800100 */
[----:B------:R-:W-:Y:S05]  /*07c0*/  @P3 BRA `(.L_x_14) ;  /* 0x0000000000203947 */ /* 0x000fea0003800000 */
[----:B--234-:R-:W2:Y:S02]  /*07d0*/  LDS R2, [UR9+0x34] ;  /* 0x00003409ff027984 */ /* 0x01cea40008000800 */
[----:B--2---:R-:W-:-:S05]  /*07e0*/  LOP3.LUT R2, R2, 0x38, RZ, 0xb8, !PT ;  /* 0x0000003802027812 */ /* 0x004fca00078eb8ff */
[----:B------:R2:W-:Y:S01]  /*07f0*/  STS [UR9+0x34], R2 ;  /* 0x00003402ff007988 */ /* 0x0005e20008000809 */
[----:B------:R-:W-:Y:S05]  /*0800*/  @P3 BRA `(.L_x_15) ;  /* 0x0000000000203947 */ /* 0x000fea0003800000 */
[----:B--2---:R-:W2:Y:S01]  /*0810*/  LDS R2, [UR9+0x8] ;  /* 0x00000809ff027984 */ /* 0x004ea20008000800 */
[----:B------:R-:W-:-:S05]  /*0820*/  IMAD.MOV.U32 R3, RZ, RZ, 0x780 ;  /* 0x00000780ff037424 */ /* 0x000fca00078e00ff */
[----:B--2---:R-:W-:-:S05]  /*0830*/  LOP3.LUT R2, R2, 0x300, R3, 0xd8, !PT ;  /* 0x0000030002027812 */ /* 0x004fca00078ed803 */
[----:B------:R5:W-:Y:S02]  /*0840*/  STS [UR9+0x8], R2 ;  /* 0x00000802ff007988 */ /* 0x000be40008000809 */
.L_x_14:
[----:B------:R-:W-:Y:S05]  /*0850*/  @P3 BRA `(.L_x_16) ;  /* 0x0000000000283947 */ /* 0x000fea0003800000 */
[----:B--2345:R-:W2:Y:S02]  /*0860*/  LDS R2, [UR9+0x8] ;  /* 0x00000809ff027984 */ /* 0x03cea40008000800 */
[----:B--2---:R-:W-:-:S05]  /*0870*/  LOP3.LUT R2, R2, 0x1800, RZ, 0xb8, !PT ;  /* 0x0000180002027812 */ /* 0x004fca00078eb8ff */
[----:B------:R3:W-:Y:S02]  /*0880*/  STS [UR9+0x8], R2 ;  /* 0x00000802ff007988 */ /* 0x0007e40008000809 */
.L_x_15:
[----:B------:R-:W-:Y:S05]  /*0890*/  @P3 BREAK.RELIABLE B0 ;  /* 0x0000000000003942 */ /* 0x000fea0003800100 */
[----:B------:R-:W-:Y:S05]  /*08a0*/  @P3 BRA `(.L_x_17) ;  /* 0x0000000000243947 */ /* 0x000fea0003800000 */
[----:B------:R-:W4:Y:S01]  /*08b0*/  LDS R3, [UR9+0x8] ;  /* 0x00000809ff037984 */ /* 0x000f220008000800 */
[----:B--23--:R-:W-:-:S05]  /*08c0*/  IMAD.MOV.U32 R2, RZ, RZ, 0x6000 ;  /* 0x00006000ff027424 */ /* 0x00cfca00078e00ff */
[----:B----4-:R-:W-:-:S04]  /*08d0*/  LOP3.LUT R2, R3, 0x6000, R2, 0xd8, !PT ;  /* 0x0000600003027812 */ /* 0x010fc800078ed802 */
[----:B------:R-:W-:-:S05]  /*08e0*/  LOP3.LUT R2, R2, 0x400000, RZ, 0xb8, !PT ;  /* 0x0040000002027812 */ /* 0x000fca00078eb8ff */
[----:B------:R2:W-:Y:S02]  /*08f0*/  STS [UR9+0x8], R2 ;  /* 0x00000802ff007988 */ /* 0x0005e40008000809 */
.L_x_16:
[----:B------:R-:W-:Y:S05]  /*0900*/  BSYNC.RELIABLE B0 ;  /* 0x0000000000007941 */ /* 0x000fea0003800100 */
.L_x_13:
[----:B--2345:R-:W2:Y:S02]  /*0910*/  @!P3 LDS R2, [UR9+0x8] ;  /* 0x00000809ff02b984 */ /* 0x03cea40008000800 */
[----:B--2---:R-:W-:-:S05]  /*0920*/  @!P3 LOP3.LUT R2, R2, 0x8000, RZ, 0xb8, !PT ;  /* 0x000080000202b812 */ /* 0x004fca00078eb8ff */
[----:B------:R4:W-:Y:S02]  /*0930*/  @!P3 STS [UR9+0x8], R2 ;  /* 0x00000802ff00b988 */ /* 0x0009e40008000809 */
.L_x_17:
[----:B------:R-:W-:Y:S05]  /*0940*/  BSYNC.RECONVERGENT B1 ;  /* 0x0000000000017941 */ /* 0x000fea0003800200 */
.L_x_12:
[----:B------:R-:W-:Y:S05]  /*0950*/  WARPSYNC.ALL ;  /* 0x0000000000007948 */ /* 0x000fea0003800000 */
[----:B------:R-:W-:Y:S01]  /*0960*/  NOP ;  /* 0x0000000000007918 */ /* 0x000fe20000000000 */
[----:B------:R-:W5:Y:S02]  /*0970*/  LDC R5, c[0x0][0x39c] ;  /* 0x0000e700ff057b82 */ /* 0x000f640000000800 */
[----:B-----5:R-:W-:Y:S01]  /*0980*/  VIADD R5, R5, 0xffffffff ;  /* 0xffffffff05057836 */ /* 0x020fe20000000000 */
[----:B------:R-:W-:Y:S06]  /*0990*/  @P0 BRA `(.L_x_18) ;  /* 0x0000000000300947 */ /* 0x000fec0003800000 */
[----:B--234-:R-:W2:Y:S01]  /*09a0*/  S2R R2, SR_LANEID ;  /* 0x0000000000027919 */ /* 0x01cea20000000000 */
[----:B------:R-:W-:Y:S05]  /*09b0*/  WARPSYNC.ALL ;  /* 0x0000000000007948 */ /* 0x000fea0003800000 */
[----:B------:R-:W-:Y:S01]  /*09c0*/  NOP ;  /* 0x0000000000007918 */ /* 0x000fe20000000000 */
[----:B--2---:R-:W-:-:S05]  /*09d0*/  IMAD.SHL.U32 R6, R2, 0x4, RZ ;  /* 0x0000000402067824 */ /* 0x004fca00078e00ff */
[----:B------:R-:W2:Y:S01]  /*09e0*/  LDS R7, [R6+UR9] ;  /* 0x0000000906077984 */ /* 0x000ea20008000800 */
[----:B------:R-:W-:-:S05]  /*09f0*/  IADD3 R2, P1, PT, R6, UR6, RZ ;  /* 0x0000000606027c10 */ /* 0x000fca000ff3e0ff */
[----:B------:R-:W-:-:S05]  /*0a00*/  IMAD.X R3, RZ, RZ, UR7, P1 ;  /* 0x00000007ff037e24 */ /* 0x000fca00088e06ff */
[----:B--2---:R5:W2:Y:S01]  /*0a10*/  ATOMG.E.EXCH.STRONG.GPU PT, RZ, [R2], R7 ;  /* 0x0000000702ff73a8 */ /* 0x004aa200041ee100 */
[----:B------:R-:W-:-:S04]  /*0a20*/  DEPBAR {5,4,3,2,1,0} ;  /* 0x0000003f0000791a */ /* 0x000fc80000000000 */
[----:B------:R-:W3:Y:S02]  /*0a30*/  CCTL.E.C.LDCU.IV.DEEP [UR6] ;  /* 0x0000000006007540 */ /* 0x000ee40009c08000 */
[----:B---3--:R5:W-:Y:S01]  /*0a40*/  UTMACCTL.IV [UR6] ;  /* 0x00000000060079b9 */ /* 0x008be20008000000 */
[----:B------:R-:W-:Y:S01]  /*0a50*/  NOP ;  /* 0x0000000000007918 */ /* 0x000fe20000000000 */
.L_x_18:
[----:B------:R-:W-:Y:S05]  /*0a60*/  @P0 BRA `(.L_x_19) ;  /* 0x00000000000c0947 */ /* 0x000fea0003800000 */
[----:B------:R0:W-:Y:S01]  /*0a70*/  UTMACMDFLUSH ;  /* 0x00000000000079b7 */ /* 0x0001e20000000000 */
[----:B------:R-:W-:Y:S05]  /*0a80*/  @P0 BRA `(.L_x_19) ;  /* 0x0000000000040947 */ /* 0x000fea0003800000 */
[----:B------:R-:W-:-:S04]  /*0a90*/  DEPBAR.LE SB0, 0x0 ;  /* 0x000080000000791a */ /* 0x000fc80000000000 */
.L_x_19:
[----:B------:R-:W-:Y:S05]  /*0aa0*/  WARPSYNC.ALL ;  /* 0x0000000000007948 */ /* 0x000fea0003800000 */
[----:B------:R-:W-:Y:S01]  /*0ab0*/  NOP ;  /* 0x0000000000007918 */ /* 0x000fe20000000000 */
[----:B--2---:R-:W-:Y:S06]  /*0ac0*/  BAR.SYNC.DEFER_BLOCKING 0x0 ;  /* 0x0000000000007b1d */ /* 0x004fec0000010000 */
[----:B------:R-:W-:Y:S02]  /*0ad0*/  BSSY.RECONVERGENT B1, `(.L_x_20) ;  /* 0x000000b000017945 */ /* 0x000fe40003800200 */
[----:B------:R-:W-:Y:S06]  /*0ae0*/  BAR.SYNC.DEFER_BLOCKING 0x0 ;  /* 0x0000000000007b1d */ /* 0x000fec0000010000 */
[----:B------:R2:W-:Y:S01]  /*0af0*/  @!P0 STS [R11], RZ ;  /* 0x000000ff0b008388 */ /* 0x0005e20000000800 */
[----:B------:R-:W-:Y:S01]  /*0b00*/  NOP ;  /* 0x0000000000007918 */ /* 0x000fe20000000000 */
[----:B------:R-:W-:Y:S05]  /*0b10*/  @P3 BRA `(.L_x_21) ;  /* 0x0000000000183947 */ /* 0x000fea0003800000 */
[----:B---345:R-:W3:Y:S01]  /*0b20*/  LDS R2, [UR9+0x8] ;  /* 0x00000809ff027984 */ /* 0x038ee20008000800 */
[----:B------:R-:W4:Y:S01]  /*0b30*/  LDC.64 R6, c[0x0][0x388] ;  /* 0x0000e200ff067b82 */ /* 0x000f220000000a00 */
[----:B------:R-:W-:Y:S02]  /*0b40*/  IMAD.MOV.U32 R3, RZ, RZ, 0x70 ;  /* 0x00000070ff037424 */ /* 0x000fe400078e00ff */
[----:B----4-:R4:W-:Y:S03]  /*0b50*/  STS.64 [UR9], R6 ;  /* 0x00000006ff007988 */ /* 0x0109e60008000a09 */
[----:B---3--:R-:W-:-:S05]  /*0b60*/  LOP3.LUT R2, R2, 0x10, R3, 0xd8, !PT ;  /* 0x0000001002027812 */ /* 0x008fca00078ed803 */
[----:B------:R4:W-:Y:S02]  /*0b70*/  STS [UR9+0x8], R2 ;  /* 0x00000802ff007988 */ /* 0x0009e40008000809 */
.L_x_21:
[----:B-----5:R-:W-:Y:S05]  /*0b80*/  BSYNC.RECONVERGENT B1 ;  /* 0x0000000000017941 */ /* 0x020fea0003800200 */
.L_x_20:
[----:B------:R-:W-:Y:S04]  /*0b90*/  BSSY.RECONVERGENT B1, `(.L_x_22) ;  /* 0x000000a000017945 */ /* 0x000fe80003800200 */
[----:B------:R-:W-:Y:S05]  /*0ba0*/  @P3 BRA `(.L_x_23) ;  /* 0x0000000000203947 */ /* 0x000fea0003800000 */
[----:B---34-:R-:W3:Y:S01]  /*0bb0*/  LDS R2, [UR9+0x34] ;  /* 0x00003409ff027984 */ /* 0x018ee20008000800 */
[----:B------:R-:W-:Y:S02]  /*0bc0*/  IMAD.MOV.U32 R7, RZ, RZ, 0x3f000000 ;  /* 0x3f000000ff077424 */ /* 0x000fe400078e00ff */
[----:B------:R-:W-:Y:S01]  /*0bd0*/  @!P3 IMAD.MOV.U32 R6, RZ, RZ, 0x7f ;  /* 0x0000007fff06b424 */ /* 0x000fe200078e00ff */
[----:B------:R-:W4:Y:S02]  /*0be0*/  @!P3 LDS R3, [UR9+0x38] ;  /* 0x00003809ff03b984 */ /* 0x000f240008000800 */
[----:B---3--:R-:W-:Y:S02]  /*0bf0*/  LOP3.LUT R2, R2, 0xff000000, R7, 0xb8, !PT ;  /* 0xff00000002027812 */ /* 0x008fe400078eb807 */
[----:B----4-:R-:W-:-:S03]  /*0c00*/  @!P3 LOP3.LUT R3, R3, 0xff, R6, 0xb8, !PT ;  /* 0x000000ff0303b812 */ /* 0x010fc600078eb806 */
[----:B------:R5:W-:Y:S04]  /*0c10*/  STS [UR9+0x34], R2 ;  /* 0x00003402ff007988 */ /* 0x000be80008000809 */
[----:B------:R5:W-:Y:S02]  /*0c20*/  @!P3 STS [UR9+0x38], R3 ;  /* 0x00003803ff00b988 */ /* 0x000be40008000809 */
.L_x_23:
[----:B------:R-:W-:Y:S05]  /*0c30*/  BSYNC.RECONVERGENT B1 ;  /* 0x0000000000017941 */ /* 0x000fea0003800200 */
.L_x_22:
[----:B------:R-:W-:Y:S04]  /*0c40*/  BSSY.RECONVERGENT B1, `(.L_x_24) ;  /* 0x0000004000017945 */ /* 0x000fe80003800200 */
[----:B------:R-:W-:Y:S05]  /*0c50*/  @P3 BRA `(.L_x_25) ;  /* 0x0000000000083947 */ /* 0x000fea0003800000 */
[----:B------:R2:W-:Y:S04]  /*0c60*/  STS [UR9+0x24], R12 ;  /* 0x0000240cff007988 */ /* 0x0005e80008000809 */
[----:B------:R2:W-:Y:S02]  /*0c70*/  STS [UR9+0x20], R5 ;  /* 0x00002005ff007988 */ /* 0x0005e40008000809 */
.L_x_25:
[----:B------:R-:W-:Y:S05]  /*0c80*/  BSYNC.RECONVERGENT B1 ;  /* 0x0000000000017941 */ /* 0x000fea0003800200 */
.L_x_24:
[----:B------:R-:W-:Y:S04]  /*0c90*/  BSSY.RECONVERGENT B1, `(.L_x_26) ;  /* 0x000000e000017945 */ /* 0x000fe80003800200 */
[----:B------:R-:W-:Y:S05]  /*0ca0*/  @P3 BRA `(.L_x_27) ;  /* 0x0000000000303947 */ /* 0x000fea0003800000 */
[----:B-----5:R-:W5:Y:S01]  /*0cb0*/  LDS R3, [UR9+0x34] ;  /* 0x00003409ff037984 */ /* 0x020f620008000800 */
[----:B----4-:R-:W4:Y:S03]  /*0cc0*/  LDC.64 R6, c[0x0][0x3b0] ;  /* 0x0000ec00ff067b82 */ /* 0x010f260000000a00 */
[----:B---3--:R-:W3:Y:S01]  /*0cd0*/  LDS R2, [UR9+0x1c] ;  /* 0x00001c09ff027984 */ /* 0x008ee20008000800 */
[C---:B----4-:R-:W-:Y:S01]  /*0ce0*/  SHF.L.U64.HI R7, R6.reuse, 0x1, R7 ;  /* 0x0000000106077819 */ /* 0x050fe20000010207 */
[----:B------:R-:W-:-:S03]  /*0cf0*/  IMAD.SHL.U32 R6, R6, 0x2, RZ ;  /* 0x0000000206067824 */ /* 0x000fc600078e00ff */
[--C-:B------:R-:W-:Y:S02]  /*0d00*/  SHF.R.U32.HI R9, RZ, 0x4, R7.reuse ;  /* 0x00000004ff097819 */ /* 0x100fe40000011607 */
[----:B------:R-:W-:-:S05]  /*0d10*/  SHF.R.U64 R6, R6, 0x4, R7 ;  /* 0x0000000406067819 */ /* 0x000fca0000001207 */
[----:B------:R4:W-:Y:S01]  /*0d20*/  STS [UR9+0xc], R6 ;  /* 0x00000c06ff007988 */ /* 0x0009e20008000809 */
[----:B-----5:R-:W-:Y:S02]  /*0d30*/  LOP3.LUT R3, R3, 0x7, RZ, 0xb8, !PT ;  /* 0x0000000703037812 */ /* 0x020fe400078eb8ff */
[----:B---3--:R-:W-:-:S03]  /*0d40*/  LOP3.LUT R2, R2, 0xf, R9, 0xb8, !PT ;  /* 0x0000000f02027812 */ /* 0x008fc600078eb809 */
[----:B------:R4:W-:Y:S04]  /*0d50*/  STS [UR9+0x34], R3 ;  /* 0x00003403ff007988 */ /* 0x0009e80008000809 */
[----:B------:R4:W-:Y:S02]  /*0d60*/  STS [UR9+0x1c], R2 ;  /* 0x00001c02ff007988 */ /* 0x0009e40008000809 */
.L_x_27:
[----:B------:R-:W-:Y:S05]  /*0d70*/  BSYNC.RECONVERGENT B1 ;  /* 0x0000000000017941 */ /* 0x000fea0003800200 */
.L_x_26:
[----:B------:R-:W-:Y:S04]  /*0d80*/  BSSY.RECONVERGENT B2, `(.L_x_28) ;  /* 0x000001a000027945 */ /* 0x000fe80003800200 */
[----:B------:R-:W-:Y:S04]  /*0d90*/  BSSY.RELIABLE B1, `(.L_x_29) ;  /* 0x0000015000017945 */ /* 0x000fe80003800100 */
[----:B------:R-:W-:Y:S05]  /*0da0*/  @P3 BRA `(.L_x_30) ;  /* 0x0000000000203947 */ /* 0x000fea0003800000 */
[----:B---345:R-:W3:Y:S02]  /*0db0*/  LDS R2, [UR9+0x34] ;  /* 0x00003409ff027984 */ /* 0x038ee40008000800 */
[----:B---3--:R-:W-:-:S05]  /*0dc0*/  LOP3.LUT R2, R2, 0x38, RZ, 0xb8, !PT ;  /* 0x0000003802027812 */ /* 0x008fca00078eb8ff */
[----:B------:R3:W-:Y:S01]  /*0dd0*/  STS [UR9+0x34], R2 ;  /* 0x00003402ff007988 */ /* 0x0007e20008000809 */
[----:B------:R-:W-:Y:S05]  /*0de0*/  @P3 BRA `(.L_x_31) ;  /* 0x0000000000203947 */ /* 0x000fea0003800000 */
[----:B---3--:R-:W3:Y:S01]  /*0df0*/  LDS R2, [UR9+0x8] ;  /* 0x00000809ff027984 */ /* 0x008ee20008000800 */
[----:B------:R-:W-:-:S05]  /*0e00*/  IMAD.MOV.U32 R3, RZ, RZ, 0x780 ;  /* 0x00000780ff037424 */ /* 0x000fca00078e00ff */
[----:B---3--:R-:W-:-:S05]  /*0e10*/  LOP3.LUT R2, R2, 0x300, R3, 0xd8, !PT ;  /* 0x0000030002027812 */ /* 0x008fca00078ed803 */
[----:B------:R3:W-:Y:S02]  /*0e20*/  STS [UR9+0x8], R2 ;  /* 0x00000802ff007988 */ /* 0x0007e40008000809 */
.L_x_30:
[----:B------:R-:W-:Y:S05]  /*0e30*/  @P3 BRA `(.L_x_32) ;  /* 0x0000000000283947 */ /* 0x000fea0003800000 */
[----:B---345:R-:W3:Y:S02]  /*0e40*/  LDS R2, [UR9+0x8] ;  /* 0x00000809ff027984 */ /* 0x038ee40008000800 */
[----:B---3--:R-:W-:-:S05]  /*0e50*/  LOP3.LUT R2, R2, 0x1800, RZ, 0xb8, !PT ;  /* 0x0000180002027812 */ /* 0x008fca00078eb8ff */
[----:B------:R4:W-:Y:S02]  /*0e60*/  STS [UR9+0x8], R2 ;  /* 0x00000802ff007988 */ /* 0x0009e40008000809 */
.L_x_31:
[----:B------:R-:W-:Y:S05]  /*0e70*/  @P3 BREAK.RELIABLE B1 ;  /* 0x0000000000013942 */ /* 0x000fea0003800100 */
[----:B------:R-:W-:Y:S05]  /*0e80*/  @P3 BRA `(.L_x_33) ;  /* 0x0000000000243947 */ /* 0x000fea0003800000 */
[----:B---34-:R-:W3:Y:S01]  /*0e90*/  LDS R2, [UR9+0x8] ;  /* 0x00000809ff027984 */ /* 0x018ee20008000800 */
[----:B------:R-:W-:-:S05]  /*0ea0*/  IMAD.MOV.U32 R3, RZ, RZ, 0x6000 ;  /* 0x00006000ff037424 */ /* 0x000fca00078e00ff */
[----:B---3--:R-:W-:-:S04]  /*0eb0*/  LOP3.LUT R2, R2, 0x6000, R3, 0xd8, !PT ;  /* 0x0000600002027812 */ /* 0x008fc800078ed803 */
[----:B------:R-:W-:-:S05]  /*0ec0*/  LOP3.LUT R2, R2, 0x400000, RZ, 0xb8, !PT ;  /* 0x0040000002027812 */ /* 0x000fca00078eb8ff */
[----:B------:R3:W-:Y:S02]  /*0ed0*/  STS [UR9+0x8], R2 ;  /* 0x00000802ff007988 */ /* 0x0007e40008000809 */
.L_x_32:
[----:B------:R-:W-:Y:S05]  /*0ee0*/  BSYNC.RELIABLE B1 ;  /* 0x0000000000017941 */ /* 0x000fea0003800100 */
.L_x_29:
[----:B---345:R-:W3:Y:S02]  /*0ef0*/  @!P3 LDS R2, [UR9+0x8] ;  /* 0x00000809ff02b984 */ /* 0x038ee40008000800 */
[----:B---3--:R-:W-:-:S05]  /*0f00*/  @!P3 LOP3.LUT R2, R2, 0x8000, RZ, 0xb8, !PT ;  /* 0x000080000202b812 */ /* 0x008fca00078eb8ff */
[----:B------:R5:W-:Y:S02]  /*0f10*/  @!P3 STS [UR9+0x8], R2 ;  /* 0x00000802ff00b988 */ /* 0x000be40008000809 */
.L_x_33:
[----:B------:R-:W-:Y:S05]  /*0f20*/  BSYNC.RECONVERGENT B2 ;  /* 0x0000000000027941 */ /* 0x000fea0003800200 */
.L_x_28:
[----:B------:R-:W-:Y:S05]  /*0f30*/  WARPSYNC.ALL ;  /* 0x0000000000007948 */ /* 0x000fea0003800000 */
[----:B------:R-:W-:Y:S01]  /*0f40*/  NOP ;  /* 0x0000000000007918 */ /* 0x000fe20000000000 */
[----:B------:R-:W-:-:S04]  /*0f50*/  UIADD3 UR5, UPT, UPT, UR4, 0x80, URZ ;  /* 0x0000008004057890 */ /* 0x000fc8000fffe0ff */
[----:B------:R-:W-:-:S04]  /*0f60*/  UIADD3 UR44, UP0, UPT, UR5, UR10, URZ ;  /* 0x0000000a052c7290 */ /* 0x000fc8000ff1e0ff */
[----:B------:R-:W-:Y:S01]  /*0f70*/  ULEA.HI.X.SX32 UR45, UR5, UR11, 0x1, UP0 ;  /* 0x0000000b052d7291 */ /* 0x000fe200080f0eff */
[----:B------:R-:W-:Y:S11]  /*0f80*/  @P0 BRA `(.L_x_34) ;  /* 0x0000000000300947 */ /* 0x000ff60003800000 */
[----:B---345:R-:W3:Y:S01]  /*0f90*/  S2R R2, SR_LANEID ;  /* 0x0000000000027919 */ /* 0x038ee20000000000 */
[----:B------:R-:W-:Y:S05]  /*0fa0*/  WARPSYNC.ALL ;  /* 0x0000000000007948 */ /* 0x000fea0003800000 */
[----:B------:R-:W-:Y:S01]  /*0fb0*/  NOP ;  /* 0x0000000000007918 */ /* 0x000fe20000000000 */
[----:B---3--:R-:W-:-:S05]  /*0fc0*/  IMAD.SHL.U32 R6, R2, 0x4, RZ ;  /* 0x0000000402067824 */ /* 0x008fca00078e00ff */
[----:B------:R-:W3:Y:S01]  /*0fd0*/  LDS R7, [R6+UR9] ;  /* 0x0000000906077984 */ /* 0x000ee20008000800 */
[----:B------:R-:W-:-:S05]  /*0fe0*/  IADD3 R2, P1, PT, R6, UR44, RZ ;  /* 0x0000002c06027c10 */ /* 0x000fca000ff3e0ff */
[----:B------:R-:W-:-:S05]  /*0ff0*/  IMAD.X R3, RZ, RZ, UR45, P1 ;  /* 0x0000002dff037e24 */ /* 0x000fca00088e06ff */
[----:B---3--:R3:W4:Y:S01]  /*1000*/  ATOMG.E.EXCH.STRONG.GPU PT, RZ, [R2], R7 ;  /* 0x0000000702ff73a8 */ /* 0x00872200041ee100 */
[----:B------:R-:W-:-:S04]  /*1010*/  DEPBAR {5,4,3,2,1,0} ;  /* 0x0000003f0000791a */ /* 0x000fc80000000000 */
[----:B------:R-:W5:Y:S02]  /*1020*/  CCTL.E.C.LDCU.IV.DEEP [UR44] ;  /* 0x000000002c007540 */ /* 0x000f640009c08000 */
[----:B-----5:R3:W-:Y:S01]  /*1030*/  UTMACCTL.IV [UR44] ;  /* 0x000000002c0079b9 */ /* 0x0207e20008000000 */
[----:B------:R-:W-:Y:S01]  /*1040*/  NOP ;  /* 0x0000000000007918 */ /* 0x000fe20000000000 */
.L_x_34:
[----:B------:R-:W-:Y:S05]  /*1050*/  @P0 BRA `(.L_x_35) ;  /* 0x00000000000c0947 */ /* 0x000fea0003800000 */
[----:B------:R0:W-:Y:S01]  /*1060*/  UTMACMDFLUSH ;  /* 0x00000000000079b7 */ /* 0x0001e20000000000 */
[----:B------:R-:W-:Y:S05]  /*1070*/  @P0 BRA `(.L_x_35) ;  /* 0x0000000000040947 */ /* 0x000fea0003800000 */
[----:B------:R-:W-:-:S04]  /*1080*/  DEPBAR.LE SB0, 0x0 ;  /* 0x000080000000791a */ /* 0x000fc80000000000 */
.L_x_35:
[----:B------:R-:W-:Y:S05]  /*1090*/  WARPSYNC.ALL ;  /* 0x0000000000007948 */ /* 0x000fea0003800000 */
[----:B------:R-:W-:Y:S01]  /*10a0*/  NOP ;  /* 0x0000000000007918 */ /* 0x000fe20000000000 */
[----:B----4-:R-:W-:Y:S06]  /*10b0*/  BAR.SYNC.DEFER_BLOCKING 0x0 ;  /* 0x0000000000007b1d */ /* 0x010fec0000010000 */
[----:B------:R-:W-:Y:S02]  /*10c0*/  BSSY.RECONVERGENT B2, `(.L_x_36) ;  /* 0x000000b000027945 */ /* 0x000fe40003800200 */
[----:B------:R-:W-:Y:S06]  /*10d0*/  BAR.SYNC.DEFER_BLOCKING 0x0 ;  /* 0x0000000000007b1d */ /* 0x000fec0000010000 */
[----:B------:R4:W-:Y:S01]  /*10e0*/  @!P0 STS [R11], RZ ;  /* 0x000000ff0b008388 */ /* 0x0009e20000000800 */
[----:B------:R-:W-:Y:S01]  /*10f0*/  NOP ;  /* 0x0000000000007918 */ /* 0x000fe20000000000 */
[----:B------:R-:W-:Y:S05]  /*1100*/  @P3 BRA `(.L_x_37) ;  /* 0x0000000000183947 */ /* 0x000fea0003800000 */
[----:B---3-5:R-:W3:Y:S01]  /*1110*/  LDS R2, [UR9+0x8] ;  /* 0x00000809ff027984 */ /* 0x028ee20008000800 */
[----:B------:R-:W5:Y:S01]  /*1120*/  LDC.64 R6, c[0x0][0x390] ;  /* 0x0000e400ff067b82 */ /* 0x000f620000000a00 */
[----:B------:R-:W-:Y:S02]  /*1130*/  IMAD.MOV.U32 R3, RZ, RZ, 0x70 ;  /* 0x00000070ff037424 */ /* 0x000fe400078e00ff */
[----:B-----5:R5:W-:Y:S03]  /*1140*/  STS.64 [UR9], R6 ;  /* 0x00000006ff007988 */ /* 0x020be60008000a09 */
[----:B---3--:R-:W-:-:S05]  /*1150*/  LOP3.LUT R2, R2, 0x10, R3, 0xd8, !PT ;  /* 0x0000001002027812 */ /* 0x008fca00078ed803 */
[----:B------:R5:W-:Y:S02]  /*1160*/  STS [UR9+0x8], R2 ;  /* 0x00000802ff007988 */ /* 0x000be40008000809 */
.L_x_37:
[----:B---3--:R-:W-:Y:S05]  /*1170*/  BSYNC.RECONVERGENT B2 ;  /* 0x0000000000027941 */ /* 0x008fea0003800200 */
.L_x_36:
[----:B------:R-:W-:Y:S04]  /*1180*/  BSSY.RECONVERGENT B3, `(.L_x_38) ;  /* 0x0000011000037945 */ /* 0x000fe80003800200 */
[----:B------:R-:W-:Y:S04]  /*1190*/  BSSY.RELIABLE B2, `(.L_x_39) ;  /* 0x000000e000027945 */ /* 0x000fe80003800100 */
[----:B------:R-:W-:Y:S05]  /*11a0*/  @P3 BRA `(.L_x_40) ;  /* 0x0000000000243947 */ /* 0x000fea0003800000 */
[----:B-----5:R-:W3:Y:S01]  /*11b0*/  LDS R2, [UR9+0x34] ;  /* 0x00003409ff027984 */ /* 0x020ee20008000800 */
[----:B------:R-:W-:-:S05]  /*11c0*/  IMAD.MOV.U32 R3, RZ, RZ, 0x3f000000 ;  /* 0x3f000000ff037424 */ /* 0x000fca00078e00ff */
[----:B---3--:R-:W-:-:S05]  /*11d0*/  LOP3.LUT R2, R2, 0xff000000, R3, 0xb8, !PT ;  /* 0xff00000002027812 */ /* 0x008fca00078eb803 */
[----:B------:R3:W-:Y:S01]  /*11e0*/  STS [UR9+0x34], R2 ;  /* 0x00003402ff007988 */ /* 0x0007e20008000809 */
[----:B------:R-:W-:Y:S05]  /*11f0*/  @P3 BRA `(.L_x_41) ;  /* 0x00000000001c3947 */ /* 0x000fea0003800000 */
[----:B---3--:R-:W3:Y:S01]  /*1200*/  LDS R2, [UR9+0x38] ;  /* 0x00003809ff027984 */ /* 0x008ee20008000800 */
[----:B------:R-:W-:-:S05]  /*1210*/  IMAD.MOV.U32 R3, RZ, RZ, 0x7f ;  /* 0x0000007fff037424 */ /* 0x000fca00078e00ff */
[----:B---3--:R-:W-:-:S05]  /*1220*/  LOP3.LUT R2, R2, 0xff, R3, 0xb8, !PT ;  /* 0x000000ff02027812 */ /* 0x008fca00078eb803 */
[----:B------:R3:W-:Y:S02]  /*1230*/  STS [UR9+0x38], R2 ;  /* 0x00003802ff007988 */ /* 0x0007e40008000809 */
.L_x_40:
[----:B------:R-:W-:Y:S05]  /*1240*/  @P3 BREAK.RELIABLE B2 ;  /* 0x0000000000023942 */ /* 0x000fea0003800100 */
[----:B------:R-:W-:Y:S05]  /*1250*/  @P3 BRA `(.L_x_42) ;  /* 0x00000000000c3947 */ /* 0x000fea0003800000 */
[----:B------:R2:W-:Y:S02]  /*1260*/  STS [UR9+0x20], R5 ;  /* 0x00002005ff007988 */ /* 0x0005e40008000809 */
.L_x_41:
[----:B------:R-:W-:Y:S05]  /*1270*/  BSYNC.RELIABLE B2 ;  /* 0x0000000000027941 */ /* 0x000fea0003800100 */
.L_x_39:
[----:B------:R2:W-:Y:S02]  /*1280*/  @!P3 STS [UR9+0x24], R4 ;  /* 0x00002404ff00b988 */ /* 0x0005e40008000809 */
.L_x_42:
[----:B------:R-:W-:Y:S05]  /*1290*/  BSYNC.RECONVERGENT B3 ;  /* 0x0000000000037941 */ /* 0x000fea0003800200 */
.L_x_38:
[----:B------:R-:W-:Y:S05]  /*12a0*/  WARPSYNC.ALL ;  /* 0x0000000000007948 */ /* 0x000fea0003800000 */
[----:B------:R-:W-:Y:S01]  /*12b0*/  NOP ;  /* 0x0000000000007918 */ /* 0x000fe20000000000 */
[----:B------:R-:W-:Y:S04]  /*12c0*/  BSSY.RECONVERGENT B3, `(.L_x_43) ;  /* 0x000000e000037945 */ /* 0x000fe80003800200 */
[----:B------:R-:W-:Y:S05]  /*12d0*/  @P3 BRA `(.L_x_44) ;  /* 0x0000000000303947 */ /* 0x000fea0003800000 */
[----:B------:R-:W2:Y:S02]  /*12e0*/  LDS R3, [UR9+0x34] ;  /* 0x00003409ff037984 */ /* 0x000ea40008000800 */
[----:B--2---:R-:W2:Y:S02]  /*12f0*/  LDC.64 R4, c[0x0][0x3b8] ;  /* 0x0000ee00ff047b82 */ /* 0x004ea40000000a00 */
[----:B---3-5:R-:W3:Y:S01]  /*1300*/  LDS R2, [UR9+0x1c] ;  /* 0x00001c09ff027984 */ /* 0x028ee20008000800 */
[C---:B--2---:R-:W-:Y:S01]  /*1310*/  SHF.L.U64.HI R5, R4.reuse, 0x1, R5 ;  /* 0x0000000104057819 */ /* 0x044fe20000010205 */
[----:B------:R-:W-:-:S03]  /*1320*/  IMAD.SHL.U32 R4, R4, 0x2, RZ ;  /* 0x0000000204047824 */ /* 0x000fc600078e00ff */
[--C-:B------:R-:W-:Y:S02]  /*1330*/  SHF.R.U32.HI R7, RZ, 0x4, R5.reuse ;  /* 0x00000004ff077819 */ /* 0x100fe40000011605 */
[----:B------:R-:W-:-:S05]  /*1340*/  SHF.R.U64 R4, R4, 0x4, R5 ;  /* 0x0000000404047819 */ /* 0x000fca0000001205 */
[----:B------:R2:W-:Y:S01]  /*1350*/  STS [UR9+0xc], R4 ;  /* 0x00000c04ff007988 */ /* 0x0005e20008000809 */
[----:B------:R-:W-:Y:S02]  /*1360*/  LOP3.LUT R3, R3, 0x7, RZ, 0xb8, !PT ;  /* 0x0000000703037812 */ /* 0x000fe400078eb8ff */
[----:B---3--:R-:W-:-:S03]  /*1370*/  LOP3.LUT R2, R2, 0xf, R7, 0xb8, !PT ;  /* 0x0000000f02027812 */ /* 0x008fc600078eb807 */
[----:B------:R2:W-:Y:S04]  /*1380*/  STS [UR9+0x34], R3 ;  /* 0x00003403ff007988 */ /* 0x0005e80008000809 */
[----:B------:R2:W-:Y:S02]  /*1390*/  STS [UR9+0x1c], R2 ;  /* 0x00001c02ff007988 */ /* 0x0005e40008000809 */
.L_x_44:
[----:B------:R-:W-:Y:S05]  /*13a0*/  BSYNC.RECONVERGENT B3 ;  /* 0x0000000000037941 */ /* 0x000fea0003800200 */
.L_x_43:
[----:B------:R-:W-:Y:S04]  /*13b0*/  BSSY.RECONVERGENT B4, `(.L_x_45) ;  /* 0x000001a000047945 */ /* 0x000fe80003800200 */
[----:B------:R-:W-:Y:S04]  /*13c0*/  BSSY.RELIABLE B3, `(.L_x_46) ;  /* 0x0000015000037945 */ /* 0x000fe80003800100 */
[----:B------:R-:W-:Y:S05]  /*13d0*/  @P3 BRA `(.L_x_47) ;  /* 0x0000000000203947 */ /* 0x000fea0003800000 */
[----:B--23-5:R-:W2:Y:S02]  /*13e0*/  LDS R2, [UR9+0x34] ;  /* 0x00003409ff027984 */ /* 0x02cea40008000800 */
[----:B--2---:R-:W-:-:S05]  /*13f0*/  LOP3.LUT R2, R2, 0x38, RZ, 0xb8, !PT ;  /* 0x0000003802027812 */ /* 0x004fca00078eb8ff */
[----:B------:R2:W-:Y:S01]  /*1400*/  STS [UR9+0x34], R2 ;  /* 0x00003402ff007988 */ /* 0x0005e20008000809 */
[----:B------:R-:W-:Y:S05]  /*1410*/  @P3 BRA `(.L_x_48) ;  /* 0x0000000000203947 */ /* 0x000fea0003800000 */
[----:B--2---:R-:W2:Y:S01]  /*1420*/  LDS R2, [UR9+0x8] ;  /* 0x00000809ff027984 */ /* 0x004ea20008000800 */
[----:B------:R-:W-:-:S05]  /*1430*/  IMAD.MOV.U32 R3, RZ, RZ, 0x780 ;  /* 0x00000780ff037424 */ /* 0x000fca00078e00ff */
[----:B--2---:R-:W-:-:S05]  /*1440*/  LOP3.LUT R2, R2, 0x300, R3, 0xd8, !PT ;  /* 0x0000030002027812 */ /* 0x004fca00078ed803 */
[----:B------:R2:W-:Y:S02]  /*1450*/  STS [UR9+0x8], R2 ;  /* 0x00000802ff007988 */ /* 0x0005e40008000809 */
.L_x_47:
[----:B------:R-:W-:Y:S05]  /*1460*/  @P3 BRA `(.L_x_49) ;  /* 0x0000000000283947 */ /* 0x000fea0003800000 */
[----:B--23-5:R-:W2:Y:S02]  /*1470*/  LDS R2, [UR9+0x8] ;  /* 0x00000809ff027984 */ /* 0x02cea40008000800 */
[----:B--2---:R-:W-:-:S05]  /*1480*/  LOP3.LUT R2, R2, 0x1800, RZ, 0xb8, !PT ;  /* 0x0000180002027812 */ /* 0x004fca00078eb8ff */
[----:B------:R3:W-:Y:S02]  /*1490*/  STS [UR9+0x8], R2 ;  /* 0x00000802ff007988 */ /* 0x0007e40008000809 */
.L_x_48:
[----:B------:R-:W-:Y:S05]  /*14a0*/  @P3 BREAK.RELIABLE B3 ;  /* 0x0000000000033942 */ /* 0x000fea0003800100 */
[----:B------:R-:W-:Y:S05]  /*14b0*/  @P3 BRA `(.L_x_50) ;  /* 0x0000000000243947 */ /* 0x000fea0003800000 */
[----:B--23--:R-:W2:Y:S01]  /*14c0*/  LDS R2, [UR9+0x8] ;  /* 0x00000809ff027984 */ /* 0x00cea20008000800 */
[----:B------:R-:W-:-:S05]  /*14d0*/  IMAD.MOV.U32 R3, RZ, RZ, 0x6000 ;  /* 0x00006000ff037424 */ /* 0x000fca00078e00ff */
[----:B--2---:R-:W-:-:S04]  /*14e0*/  LOP3.LUT R2, R2, 0x6000, R3, 0xd8, !PT ;  /* 0x0000600002027812 */ /* 0x004fc800078ed803 */
[----:B------:R-:W-:-:S05]  /*14f0*/  LOP3.LUT R2, R2, 0x400000, RZ, 0xb8, !PT ;  /* 0x0040000002027812 */ /* 0x000fca00078eb8ff */
[----:B------:R2:W-:Y:S02]  /*1500*/  STS [UR9+0x8], R2 ;  /* 0x00000802ff007988 */ /* 0x0005e40008000809 */
.L_x_49:
[----:B------:R-:W-:Y:S05]  /*1510*/  BSYNC.RELIABLE B3 ;  /* 0x0000000000037941 */ /* 0x000fea0003800100 */
.L_x_46:
[----:B--23-5:R-:W2:Y:S02]  /*1520*/  @!P3 LDS R2, [UR9+0x8] ;  /* 0x00000809ff02b984 */ /* 0x02cea40008000800 */
[----:B--2---:R-:W-:-:S05]  /*1530*/  @!P3 LOP3.LUT R2, R2, 0x8000, RZ, 0xb8, !PT ;  /* 0x000080000202b812 */ /* 0x004fca00078eb8ff */
[----:B------:R5:W-:Y:S02]  /*1540*/  @!P3 STS [UR9+0x8], R2 ;  /* 0x00000802ff00b988 */ /* 0x000be40008000809 */
.L_x_50:
[----:B------:R-:W-:Y:S05]  /*1550*/  BSYNC.RECONVERGENT B4 ;  /* 0x0000000000047941 */ /* 0x000fea0003800200 */
.L_x_45:
[----:B------:R-:W-:Y:S05]  /*1560*/  WARPSYNC.ALL ;  /* 0x0000000000007948 */ /* 0x000fea0003800000 */
[----:B------:R-:W-:Y:S01]  /*1570*/  NOP ;  /* 0x0000000000007918 */ /* 0x000fe20000000000 */
[----:B------:R-:W-:-:S04]  /*1580*/  UIADD3 UR4, UPT, UPT, UR4, 0x100, URZ ;  /* 0x0000010004047890 */ /* 0x000fc8000fffe0ff */
[----:B------:R-:W-:-:S04]  /*1590*/  UIADD3 UR10, UP0, UPT, UR4, UR10, URZ ;  /* 0x0000000a040a7290 */ /* 0x000fc8000ff1e0ff */
[----:B------:R-:W-:Y:S01]  /*15a0*/  ULEA.HI.X.SX32 UR11, UR4, UR11, 0x1, UP0 ;  /* 0x0000000b040b7291 */ /* 0x000fe200080f0eff */
[----:B------:R-:W-:Y:S11]  /*15b0*/  @P0 BRA `(.L_x_51) ;  /* 0x0000000000300947 */ /* 0x000ff60003800000 */
[----:B--23-5:R-:W2:Y:S01]  /*15c0*/  S2R R2, SR_LANEID ;  /* 0x0000000000027919 */ /* 0x02cea20000000000 */
[----:B------:R-:W-:Y:S05]  /*15d0*/  WARPSYNC.ALL ;  /* 0x0000000000007948 */ /* 0x000fea0003800000 */
[----:B------:R-:W-:Y:S01]  /*15e0*/  NOP ;  /* 0x0000000000007918 */ /* 0x000fe20000000000 */
[----:B--2---:R-:W-:-:S05]  /*15f0*/  IMAD.SHL.U32 R4, R2, 0x4, RZ ;  /* 0x0000000402047824 */ /* 0x004fca00078e00ff */
[----:B------:R-:W2:Y:S01]  /*1600*/  LDS R5, [R4+UR9] ;  /* 0x0000000904057984 */ /* 0x000ea20008000800 */
[----:B------:R-:W-:-:S05]  /*1610*/  IADD3 R2, P1, PT, R4, UR10, RZ ;  /* 0x0000000a04027c10 */ /* 0x000fca000ff3e0ff */
[----:B------:R-:W-:-:S05]  /*1620*/  IMAD.X R3, RZ, RZ, UR11, P1 ;  /* 0x0000000bff037e24 */ /* 0x000fca00088e06ff */
[----:B--2---:R2:W3:Y:S01]  /*1630*/  ATOMG.E.EXCH.STRONG.GPU PT, RZ, [R2], R5 ;  /* 0x0000000502ff73a8 */ /* 0x0044e200041ee100 */
[----:B------:R-:W-:-:S04]  /*1640*/  DEPBAR {5,4,3,2,1,0} ;  /* 0x0000003f0000791a */ /* 0x000fc80000000000 */
[----:B------:R-:W5:Y:S02]  /*1650*/  CCTL.E.C.LDCU.IV.DEEP [UR10] ;  /* 0x000000000a007540 */ /* 0x000f640009c08000 */
[----:B-----5:R2:W-:Y:S01]  /*1660*/  UTMACCTL.IV [UR10] ;  /* 0x000000000a0079b9 */ /* 0x0205e20008000000 */
[----:B------:R-:W-:Y:S01]  /*1670*/  NOP ;  /* 0x0000000000007918 */ /* 0x000fe20000000000 */
.L_x_51:
[----:B------:R-:W-:Y:S05]  /*1680*/  @P0 BRA `(.L_x_52) ;  /* 0x00000000000c0947 */ /* 0x000fea0003800000 */
[----:B------:R0:W-:Y:S01]  /*1690*/  UTMACMDFLUSH ;  /* 0x00000000000079b7 */ /* 0x0001e20000000000 */
[----:B------:R-:W-:Y:S05]  /*16a0*/  @P0 BRA `(.L_x_52) ;  /* 0x0000000000040947 */ /* 0x000fea0003800000 */
[----:B------:R-:W-:-:S04]  /*16b0*/  DEPBAR.LE SB0, 0x0 ;  /* 0x000080000000791a */ /* 0x000fc80000000000 */
.L_x_52:
[----:B------:R-:W-:Y:S05]  /*16c0*/  WARPSYNC.ALL ;  /* 0x0000000000007948 */ /* 0x000fea0003800000 */
[----:B------:R-:W-:Y:S01]  /*16d0*/  NOP ;  /* 0x0000000000007918 */ /* 0x000fe20000000000 */
[----:B---3--:R-:W-:Y:S01]  /*16e0*/  BAR.SYNC.DEFER_BLOCKING 0x0 ;  /* 0x0000000000007b1d */ /* 0x008fe20000010000 */
[----:B--2--5:R-:W-:Y:S01]  /*16f0*/  SHF.R.U32.HI R2, RZ, 0x5, R0 ;  /* 0x00000005ff027819 */ /* 0x024fe20000011600 */
[----:B------:R-:W-:-:S03]  /*1700*/  USHF.L.U32 UR12, UR15, 0x7, URZ ;  /* 0x000000070f0c7899 */ /* 0x000fc600080006ff */
[----:B------:R-:W-:Y:S01]  /*1710*/  R2UR UR13, R2 ;  /* 0x00000000020d72ca */ /* 0x000fe200000e0000 */
[----:B------:R-:W-:Y:S01]  /*1720*/  VOTEU.ALL UP0, P3 ;  /* 0x0000000000ff7886 */ /* 0x000fe20001800000 */
[----:B------:R-:W-:Y:S01]  /*1730*/  UMOV UR4, 0x1 ;  /* 0x0000000100047882 */ /* 0x000fe20000000000 */
[----:B------:R-:W-:Y:S01]  /*1740*/  VOTEU.ALL UP1, P3 ;  /* 0x0000000000ff7886 */ /* 0x000fe20001820000 */
[----:B------:R-:W-:Y:S02]  /*1750*/  BSSY.RECONVERGENT B4, `(.L_x_53) ;  /* 0x0000018000047945 */ /* 0x000fe40003800200 */
[----:B------:R-:W-:-:S04]  /*1760*/  @!UP0 UIADD3 UR18, UPT, UPT, -UR4, 0x100000, URZ ;  /* 0x0010000004128890 */ /* 0x000fc8000fffe1ff */
[----:B------:R-:W-:Y:S02]  /*1770*/  @!UP0 USHF.L.U32 UR19, UR18, 0xb, URZ ;  /* 0x0000000b12138899 */ /* 0x000fe400080006ff */
[----:B------:R-:W-:Y:S02]  /*1780*/  @!UP0 USHF.L.U32 UR18, UR18, 0x1, URZ ;  /* 0x0000000112128899 */ /* 0x000fe400080006ff */
[----:B------:R-:W-:-:S04]  /*1790*/  @!UP0 UIADD3 UR4, UPT, UPT, -UR4, 0x100000, URZ ;  /* 0x0010000004048890 */ /* 0x000fc8000fffe1ff */
[----:B------:R-:W-:Y:S02]  /*17a0*/  @!UP0 USHF.L.U32 UR5, UR4, 0xb, URZ ;  /* 0x0000000b04058899 */ /* 0x000fe400080006ff */
[----:B------:R-:W-:Y:S01]  /*17b0*/  @!UP0 USHF.L.U32 UR4, UR4, 0x1, URZ ;  /* 0x0000000104048899 */ /* 0x000fe200080006ff */
[----:B------:R-:W-:Y:S01]  /*17c0*/  VOTEU.ALL UP0, P3 ;  /* 0x0000000000ff7886 */ /* 0x000fe20001800000 */
[----:B------:R-:W2:Y:S04]  /*17d0*/  FENCE.VIEW.ASYNC.S ;  /* 0x00000000000073c6 */ /* 0x000ea80000000000 */
[----:B--2---:R2:W3:Y:S06]  /*17e0*/  @!UP0 SYNCS.EXCH.64 URZ, [UR9+0x30000], UR18 ;  /* 0x0300001209ff85b2 */ /* 0x0044ec0008000100 */
[----:B------:R2:W3:Y:S02]  /*17f0*/  @!UP1 SYNCS.EXCH.64 URZ, [UR9+0x30020], UR4 ;  /* 0x0300200409ff95b2 */ /* 0x0004e40008000100 */
[----:B---3--:R-:W-:Y:S06]  /*1800*/  BAR.SYNC.DEFER_BLOCKING 0x0 ;  /* 0x0000000000007b1d */ /* 0x008fec0000010000 */
[----:B------:R-:W-:Y:S05]  /*1810*/  @P3 BRA `(.L_x_54) ;  /* 0x00000000002c3947 */ /* 0x000fea0003800000 */
[----:B--2---:R-:W-:Y:S02]  /*1820*/  UMOV UR4, 0x1 ;  /* 0x0000000100047882 */ /* 0x004fe40000000000 */
[----:B------:R-:W-:-:S04]  /*1830*/  UIADD3 UR18, UPT, UPT, -UR4, 0x100000, URZ ;  /* 0x0010000004127890 */ /* 0x000fc8000fffe1ff */
[----:B------:R-:W-:Y:S02]  /*1840*/  USHF.L.U32 UR19, UR18, 0xb, URZ ;  /* 0x0000000b12137899 */ /* 0x000fe400080006ff */
[----:B------:R-:W-:Y:S02]  /*1850*/  USHF.L.U32 UR18, UR18, 0x1, URZ ;  /* 0x0000000112127899 */ /* 0x000fe400080006ff */
[----:B------:R-:W-:-:S04]  /*1860*/  UIADD3 UR4, UPT, UPT, -UR4, 0x100000, URZ ;  /* 0x0010000004047890 */ /* 0x000fc8000fffe1ff */
[----:B------:R-:W-:Y:S02]  /*1870*/  USHF.L.U32 UR5, UR4, 0xb, URZ ;  /* 0x0000000b04057899 */ /* 0x000fe400080006ff */
[----:B------:R-:W-:Y:S01]  /*1880*/  USHF.L.U32 UR4, UR4, 0x1, URZ ;  /* 0x0000000104047899 */ /* 0x000fe200080006ff */
[----:B------:R-:W2:Y:S03]  /*1890*/  FENCE.VIEW.ASYNC.S ;  /* 0x00000000000073c6 */ /* 0x000ea60000000000 */
[----:B--2---:R3:W5:Y:S08]  /*18a0*/  SYNCS.EXCH.64 URZ, [UR9+0x30008], UR18 ;  /* 0x0300081209ff75b2 */ /* 0x0047700008000100 */
[----:B------:R3:W2:Y:S02]  /*18b0*/  SYNCS.EXCH.64 URZ, [UR9+0x30028], UR4 ;  /* 0x0300280409ff75b2 */ /* 0x0006a40008000100 */
[----:B---3--:R-:W-:Y:S01]  /*18c0*/  NOP ;  /* 0x0000000000007918 */ /* 0x008fe20000000000 */
.L_x_54:
[----:B--2---:R-:W-:Y:S05]  /*18d0*/  BSYNC.RECONVERGENT B4 ;  /* 0x0000000000047941 */ /* 0x004fea0003800200 */
.L_x_53:
[----:B-----5:R-:W-:Y:S01]  /*18e0*/  BAR.SYNC.DEFER_BLOCKING 0x0 ;  /* 0x0000000000007b1d */ /* 0x020fe20000010000 */
[----:B------:R-:W-:Y:S01]  /*18f0*/  UIADD3 UR14, UPT, UPT, UR9, 0x30020, URZ ;  /* 0x00030020090e7890 */ /* 0x000fe2000fffe0ff */
[----:B------:R-:W-:Y:S01]  /*1900*/  ISETP.GE.AND P0, PT, R10, 0x1, PT ;  /* 0x000000010a00780c */ /* 0x000fe20003f06270 */
[----:B------:R-:W-:-:S03]  /*1910*/  USHF.L.U32 UR27, UR16, 0x7, URZ ;  /* 0x00000007101b7899 */ /* 0x000fc600080006ff */
[----:B------:R-:W-:Y:S04]  /*1920*/  BSSY.RECONVERGENT B4, `(.L_x_55) ;  /* 0x000000d000047945 */ /* 0x000fe80003800200 */
[----:B------:R-:W-:Y:S05]  /*1930*/  @P3 BRA `(.L_x_56) ;  /* 0x00000000002c3947 */ /* 0x000fea0003800000 */
[----:B------:R-:W-:Y:S02]  /*1940*/  UMOV UR4, 0x1 ;  /* 0x0000000100047882 */ /* 0x000fe40000000000 */
[----:B------:R-:W-:-:S04]  /*1950*/  UIADD3 UR18, UPT, UPT, -UR4, 0x100000, URZ ;  /* 0x0010000004127890 */ /* 0x000fc8000fffe1ff */
[----:B------:R-:W-:Y:S02]  /*1960*/  USHF.L.U32 UR19, UR18, 0xb, URZ ;  /* 0x0000000b12137899 */ /* 0x000fe400080006ff */
[----:B------:R-:W-:Y:S02]  /*1970*/  USHF.L.U32 UR18, UR18, 0x1, URZ ;  /* 0x0000000112127899 */ /* 0x000fe400080006ff */
[----:B------:R-:W-:-:S04]  /*1980*/  UIADD3 UR4, UPT, UPT, -UR4, 0x100000, URZ ;  /* 0x0010000004047890 */ /* 0x000fc8000fffe1ff */
[----:B------:R-:W-:Y:S02]  /*1990*/  USHF.L.U32 UR5, UR4, 0xb, URZ ;  /* 0x0000000b04057899 */ /* 0x000fe400080006ff */
[----:B------:R-:W-:Y:S01]  /*19a0*/  USHF.L.U32 UR4, UR4, 0x1, URZ ;  /* 0x0000000104047899 */ /* 0x000fe200080006ff */
[----:B------:R-:W2:Y:S03]  /*19b0*/  FENCE.VIEW.ASYNC.S ;  /* 0x00000000000073c6 */ /* 0x000ea60000000000 */
[----:B--2---:R2:W3:Y:S08]  /*19c0*/  SYNCS.EXCH.64 URZ, [UR9+0x30010], UR18 ;  /* 0x0300101209ff75b2 */ /* 0x0044f00008000100 */
[----:B------:R2:W5:Y:S01]  /*19d0*/  SYNCS.EXCH.64 URZ, [UR9+0x30030], UR4 ;  /* 0x0300300409ff75b2 */ /* 0x0005620008000100 */
[----:B------:R-:W-:Y:S01]  /*19e0*/  NOP ;  /* 0x0000000000007918 */ /* 0x000fe20000000000 */
.L_x_56:
[----:B--2---:R-:W-:Y:S05]  /*19f0*/  BSYNC.RECONVERGENT B4 ;  /* 0x0000000000047941 */ /* 0x004fea0003800200 */
.L_x_55:
[----:B------:R-:W-:Y:S05]  /*1a00*/  @!P0 BRA `(.L_x_57) ;  /* 0x0000000c00508947 */ /* 0x000fea0003800000 */
[----:B---3-5:R-:W-:Y:S01]  /*1a10*/  BAR.SYNC.DEFER_BLOCKING 0x0 ;  /* 0x0000000000007b1d */ /* 0x028fe20000010000 */
[----:B------:R-:W-:Y:S01]  /*1a20*/  @!P3 IMAD.MOV.U32 R2, RZ, RZ, 0x10000 ;  /* 0x00010000ff02b424 */ /* 0x000fe200078e00ff */
[----:B------:R-:W-:Y:S01]  /*1a30*/  ELECT P1, URZ, PT ;  /* 0x0000000000ff782f */ /* 0x000fe20003820000 */
[----:B------:R-:W-:-:S03]  /*1a40*/  ULOP3.LUT UR4, UR13, 0x1, URZ, 0xc0, !UPT ;  /* 0x000000010d047892 */ /* 0x000fc6000f8ec0ff */
[C---:B------:R-:W-:Y:S02]  /*1a50*/  ISETP.LT.U32.AND P1, PT, R68.reuse, 0x40, P1 ;  /* 0x000000404400780c */ /* 0x040fe40000f21070 */
[----:B------:R-:W-:Y:S01]  /*1a60*/  ELECT P0, URZ, PT ;  /* 0x0000000000ff782f */ /* 0x000fe20003800000 */
[----:B------:R-:W-:Y:S02]  /*1a70*/  USHF.L.U32 UR26, UR4, 0x6, URZ ;  /* 0x00000006041a7899 */ /* 0x000fe400080006ff */
[----:B------:R-:W-:Y:S01]  /*1a80*/  ULEA UR24, UR4, UR9, 0xe ;  /* 0x0000000904187291 */ /* 0x000fe2000f8e70ff */
[----:B------:R-:W-:Y:S01]  /*1a90*/  ISETP.LT.U32.AND P0, PT, R68, 0x40, P0 ;  /* 0x000000404400780c */ /* 0x000fe20000701070 */
[----:B------:R-:W-:-:S06]  /*1aa0*/  ULEA UR18, UR15, UR26, 0x7 ;  /* 0x0000001a0f127291 */ /* 0x000fcc000f8e38ff */
[----:B------:R-:W-:Y:S01]  /*1ab0*/  VOTEU.ANY UP0, P1 ;  /* 0x0000000000ff7886 */ /* 0x000fe20000800100 */
[----:B------:R2:W-:Y:S01]  /*1ac0*/  @!P3 SYNCS.ARRIVE.TRANS64 RZ, [UR9+0x30000], R2 ;  /* 0x03000002ffffb9a7 */ /* 0x0005e20008000009 */
[----:B------:R3:W-:Y:S06]  /*1ad0*/  MEMBAR.ALL.CTA ;  /* 0x0000000000007992 */ /* 0x0007ec0000008000 */
[----:B---3--:R-:W3:Y:S01]  /*1ae0*/  FENCE.VIEW.ASYNC.S ;  /* 0x00000000000073c6 */ /* 0x008ee20000000000 */
[----:B------:R-:W-:Y:S01]  /*1af0*/  @UP0 UIADD3 UR25, UPT, UPT, UR9, 0x30000, URZ ;  /* 0x0003000009190890 */ /* 0x000fe2000fffe0ff */
[----:B---3--:R-:W-:Y:S01]  /*1b00*/  VOTEU.ANY UP0, P1 ;  /* 0x0000000000ff7886 */ /* 0x008fe20000800100 */
[----:B------:R-:W-:Y:S01]  /*1b10*/  VOTEU.ANY UP1, P0 ;  /* 0x0000000000ff7886 */ /* 0x000fe20000020100 */
[----:B------:R-:W-:-:S04]  /*1b20*/  VOTEU.ANY UP2, P0 ;  /* 0x0000000000ff7886 */ /* 0x000fc80000040100 */
[----:B------:R-:W-:Y:S02]  /*1b30*/  @UP1 UIADD3 UR17, UPT, UPT, UR9, 0x30000, URZ ;  /* 0x0003000009111890 */ /* 0x000fe4000fffe0ff */
[----:B------:R-:W-:Y:S01]  /*1b40*/  @UP1 UIADD3 UR16, UPT, UPT, UR24, 0x18000, URZ ;  /* 0x0001800018101890 */ /* 0x000fe2000fffe0ff */
[----:B------:R-:W-:Y:S01]  /*1b50*/  @UP1 UMOV UR19, URZ ;  /* 0x000000ff00131c82 */ /* 0x000fe20008000000 */
[----:B------:R-:W-:Y:S06]  /*1b60*/  BAR.SYNC.DEFER_BLOCKING 0x0 ;  /* 0x0000000000007b1d */ /* 0x000fec0000010000 */
[----:B------:R2:W-:Y:S01]  /*1b70*/  @UP0 UTMALDG.2D [UR24], [UR6] ;  /* 0x00000018060005b4 */ /* 0x0005e20008008000 */
[----:B------:R-:W-:Y:S01]  /*1b80*/  UISETP.NE.U32.AND UP0, UPT, UR13, URZ, UPT ;  /* 0x000000ff0d00728c */ /* 0x000fe2000bf05070 */
[----:B------:R-:W-:Y:S06]  /*1b90*/  BAR.SYNC.DEFER_BLOCKING 0x0 ;  /* 0x0000000000007b1d */ /* 0x000fec0000010000 */
[----:B------:R2:W-:Y:S02]  /*1ba0*/  @UP2 UTMALDG.2D [UR16], [UR44] ;  /* 0x000000102c0025b4 */ /* 0x0005e40008008000 */
[----:B------:R-:W-:Y:S06]  /*1bb0*/  BAR.SYNC.DEFER_BLOCKING 0x0 ;  /* 0x0000000000007b1d */ /* 0x000fec0000010000 */
[----:B------:R-:W3:Y:S02]  /*1bc0*/  SYNCS.PHASECHK.TRANS64.TRYWAIT P0, [UR9+0x30000], RZ ;  /* 0x030000ffff0075a7 */ /* 0x000ee40008001109 */
[----:B--23--:R-:W-:Y:S05]  /*1bd0*/  @!P0 BRA `(.L_x_58) ;  /* 0x0000001000f88947 */ /* 0x00cfea0003800000 */
.L_x_74:
[----:B------:R-:W-:Y:S05]  /*1be0*/  BRA.U UP0, `(.L_x_59) ;  /* 0x0000000100cc7547 */ /* 0x000fea000b800000 */
[----:B------:R-:W-:Y:S02]  /*1bf0*/  USHF.R.U32.HI UR16, URZ, 0x4, UR9 ;  /* 0x00000004ff107899 */ /* 0x000fe40008011609 */
[----:B------:R-:W-:Y:S02]  /*1c00*/  UIADD3 UR15, UPT, UPT, UR9, 0x18000, URZ ;  /* 0x00018000090f7890 */ /* 0x000fe4000fffe0ff */
[----:B------:R-:W-:Y:S02]  /*1c10*/  USGXT.U32 UR16, UR16, 0xe ;  /* 0x0000000e1010789a */ /* 0x000fe40008000000 */
[----:B------:R-:W-:Y:S02]  /*1c20*/  USHF.R.U32.HI UR15, URZ, 0x4, UR15 ;  /* 0x00000004ff0f7899 */ /* 0x000fe4000801160f */
[----:B------:R-:W-:Y:S02]  /*1c30*/  UIADD3 UR24, UP0, UPT, UR16, 0x2, URZ ;  /* 0x0000000210187890 */ /* 0x000fe4000ff1e0ff */
[----:B------:R-:W-:Y:S01]  /*1c40*/  USGXT.U32 UR15, UR15, 0xe ;  /* 0x0000000e0f0f789a */ /* 0x000fe20008000000 */
[----:B------:R-:W-:Y:S01]  /*1c50*/  UMOV UR4, URZ ;  /* 0x000000ff00047c82 */ /* 0x000fe20008000000 */
[----:B------:R-:W-:Y:S01]  /*1c60*/  UMOV UR5, URZ ;  /* 0x000000ff00057c82 */ /* 0x000fe20008000000 */
[----:B------:R-:W-:-:S02]  /*1c70*/  UIADD3.X UR25, UPT, UPT, UR4, 0x40004040, URZ, UP0, !UPT ;  /* 0x4000404004197890 */ /* 0x000fc400087fe4ff */
[----:B------:R-:W-:Y:S02]  /*1c80*/  UIADD3 UR56, UP0, UPT, UR15, 0x4000080, URZ ;  /* 0x040000800f387890 */ /* 0x000fe4000ff1e0ff */
[----:B------:R-:W-:Y:S02]  /*1c90*/  ULOP3.LUT UR4, UR15, 0x4000000, URZ, 0xfc, !UPT ;  /* 0x040000000f047892 */ /* 0x000fe4000f8efcff */
[----:B------:R-:W-:Y:S02]  /*1ca0*/  UIADD3.X UR57, UPT, UPT, UR5, 0x40004040, URZ, UP0, !UPT ;  /* 0x4000404005397890 */ /* 0x000fe400087fe4ff */
[----:B------:R-:W-:Y:S02]  /*1cb0*/  UIADD3.64 UR30, UPT, UPT, UR24, 0x2, URZ ;  /* 0x00000002181e7897 */ /* 0x000fe4000fffe0ff */
[----:B------:R-:W-:Y:S02]  /*1cc0*/  UIADD3.64 UR32, UPT, UPT, UR56, 0x80, URZ ;  /* 0x0000008038207897 */ /* 0x000fe4000fffe0ff */
[----:B------:R-:W-:-:S02]  /*1cd0*/  UIADD3.64 UR34, UPT, UPT, UR24, 0x4, URZ ;  /* 0x0000000418227897 */ /* 0x000fc4000fffe0ff */
[----:B------:R-:W-:Y:S02]  /*1ce0*/  UIADD3.64 UR36, UPT, UPT, UR56, 0x100, URZ ;  /* 0x0000010038247897 */ /* 0x000fe4000fffe0ff */
[----:B------:R-:W-:Y:S02]  /*1cf0*/  UIADD3.64 UR38, UPT, UPT, UR24, 0x3fe, URZ ;  /* 0x000003fe18267897 */ /* 0x000fe4000fffe0ff */
[----:B------:R-:W-:Y:S02]  /*1d00*/  UIADD3.64 UR40, UPT, UPT, UR56, 0x180, URZ ;  /* 0x0000018038287897 */ /* 0x000fe4000fffe0ff */
[----:B------:R-:W-:Y:S02]  /*1d10*/  UIADD3.64 UR42, UPT, UPT, UR24, 0x400, URZ ;  /* 0x00000400182a7897 */ /* 0x000fe4000fffe0ff */
[----:B------:R-:W-:Y:S02]  /*1d20*/  UIADD3.64 UR46, UPT, UPT, UR56, 0x200, URZ ;  /* 0x00000200382e7897 */ /* 0x000fe4000fffe0ff */
[----:B------:R-:W-:-:S02]  /*1d30*/  UIADD3.64 UR48, UPT, UPT, UR24, 0x402, URZ ;  /* 0x0000040218307897 */ /* 0x000fc4000fffe0ff */
[----:B------:R-:W-:Y:S01]  /*1d40*/  UIADD3.64 UR50, UPT, UPT, UR56, 0x280, URZ ;  /* 0x0000028038327897 */ /* 0x000fe2000fffe0ff */
[----:B------:R-:W-:Y:S01]  /*1d50*/  UMOV UR20, 0x0 ;  /* 0x0000000000147882 */ /* 0x000fe20000000000 */
[----:B------:R-:W-:Y:S01]  /*1d60*/  UMOV UR21, 0x8210010 ;  /* 0x0821001000157882 */ /* 0x000fe20000000000 */
[----:B------:R-:W-:Y:S01]  /*1d70*/  UIADD3.64 UR52, UPT, UPT, UR24, 0x404, URZ ;  /* 0x0000040418347897 */ /* 0x000fe2000fffe0ff */
[----:B------:R-:W-:Y:S01]  /*1d80*/  UMOV UR17, 0x40004040 ;  /* 0x4000404000117882 */ /* 0x000fe20000000000 */
[----:B------:R-:W-:Y:S01]  /*1d90*/  UIADD3.64 UR54, UPT, UPT, UR56, 0x300, URZ ;  /* 0x0000030038367897 */ /* 0x000fe2000fffe0ff */
[----:B------:R-:W-:Y:S01]  /*1da0*/  UMOV UR5, 0x40004040 ;  /* 0x4000404000057882 */ /* 0x000fe20000000000 */
[----:B------:R-:W-:Y:S01]  /*1db0*/  UMOV UR18, 0x0 ;  /* 0x0000000000127882 */ /* 0x000fe20000000000 */
[----:B------:R-:W-:Y:S01]  /*1dc0*/  UMOV UR19, 0x8210010 ;  /* 0x0821001000137882 */ /* 0x000fe20000000000 */
[----:B------:R-:W-:Y:S01]  /*1dd0*/  UMOV UR22, 0x0 ;  /* 0x0000000000167882 */ /* 0x000fe20000000000 */
[----:B------:R-:W-:Y:S01]  /*1de0*/  UMOV UR23, 0x8210010 ;  /* 0x0821001000177882 */ /* 0x000fe20000000000 */
[----:B------:R2:W-:Y:S01]  /*1df0*/  UTCHMMA gdesc[UR16], gdesc[UR4], tmem[UR8], tmem[UR20], idesc[UR21], !UPT ;  /* 0x00ff1404100075ea */ /* 0x0005e2000f800008 */
[----:B------:R-:W-:Y:S01]  /*1e00*/  UMOV UR28, 0x0 ;  /* 0x00000000001c7882 */ /* 0x000fe20000000000 */
[----:B------:R-:W-:Y:S01]  /*1e10*/  UMOV UR29, 0x8210010 ;  /* 0x08210010001d7882 */ /* 0x000fe20000000000 */
[----:B------:R2:W-:Y:S01]  /*1e20*/  UTCHMMA gdesc[UR24], gdesc[UR56], tmem[UR8], tmem[UR18], idesc[UR19], UPT ;  /* 0x00ff1238180075ea */ /* 0x0005e2000b800008 */
        /* <DEDUP_REMOVED lines=12> */
[----:B------:R2:W-:Y:S01]  /*1ef0*/  UTCHMMA gdesc[UR48], gdesc[UR50], tmem[UR8], tmem[UR62], idesc[UR63], UPT ;  /* 0x00ff3e32300075ea */ /* 0x0005e2000b800008 */
[----:B------:R2:W-:Y:S01]  /*1f00*/  UTCHMMA gdesc[UR52], gdesc[UR54], tmem[UR8], tmem[UR64], idesc[UR65], UPT ;  /* 0x00ff4036340075ea */ /* 0x0005e2000b800008 */
[----:B------:R-:W-:Y:S01]  /*1f10*/  NOP ;  /* 0x0000000000007918 */ /* 0x000fe20000000000 */
.L_x_59:
[----:B------:R-:W-:Y:S01]  /*1f20*/  ELECT P0, URZ, PT ;  /* 0x0000000000ff782f */ /* 0x000fe20003800000 */
[----:B--2---:R-:W-:Y:S01]  /*1f30*/  UMOV UR4, UR14 ;  /* 0x0000000e00047c82 */ /* 0x004fe20008000000 */
[----:B------:R-:W-:Y:S02]  /*1f40*/  UMOV UR5, URZ ;  /* 0x000000ff00057c82 */ /* 0x000fe40008000000 */
[----:B------:R-:W-:-:S13]  /*1f50*/  ISETP.LT.U32.AND P0, PT, R68, 0x20, P0 ;  /* 0x000000204400780c */ /* 0x000fda0000701070 */
[----:B------:R-:W-:Y:S01]  /*1f60*/  VOTEU.ANY UP0, P0 ;  /* 0x0000000000ff7886 */ /* 0x000fe20000000100 */
[----:B------:R-:W-:Y:S01]  /*1f70*/  VOTEU.ANY UP1, P0 ;  /* 0x0000000000ff7886 */ /* 0x000fe20000020100 */
[----:B------:R-:W-:-:S03]  /*1f80*/  ISETP.GE.U32.AND P0, PT, R10, 0x81, PT ;  /* 0x000000810a00780c */ /* 0x000fc60003f06070 */
[----:B------:R-:W-:Y:S02]  /*1f90*/  @UP0 UMOV UR4, UR4 ;  /* 0x0000000400040c82 */ /* 0x000fe40008000000 */
[----:B------:R2:W-:Y:S01]  /*1fa0*/  @UP1 UTCBAR [UR4], URZ ;  /* 0x000000ff040013e9 */ /* 0x0005e200080000ff */
[----:B------:R-:W-:Y:S06]  /*1fb0*/  BAR.SYNC.DEFER_BLOCKING 0x0 ;  /* 0x0000000000007b1d */ /* 0x000fec0000010000 */
[----:B------:R-:W3:Y:S02]  /*1fc0*/  SYNCS.PHASECHK.TRANS64.TRYWAIT P1, [UR9+0x30020], RZ ;  /* 0x030020ffff0075a7 */ /* 0x000ee40008021109 */
[----:B--23--:R-:W-:Y:S05]  /*1fd0*/  @!P1 BRA `(.L_x_60) ;  /* 0x0000001000049947 */ /* 0x00cfea0003800000 */
.L_x_75:
[----:B------:R-:W-:Y:S01]  /*1fe0*/  IMAD.MOV.U32 R2, RZ, RZ, RZ ;  /* 0x000000ffff027224 */ /* 0x000fe200078e00ff */
[----:B------:R-:W-:Y:S06]  /*1ff0*/  @!P0 BRA `(.L_x_57) ;  /* 0x0000000400d48947 */ /* 0x000fec0003800000 */
[----:B------:R-:W2:Y:S01]  /*2000*/  LDCU UR21, c[0x0][0x3a0] ;  /* 0x00007400ff1577ac */ /* 0x000ea20008000800 */
[----:B------:R-:W-:Y:S01]  /*2010*/  UMOV UR20, 0x1 ;  /* 0x0000000100147882 */ /* 0x000fe20000000000 */
[----:B------:R-:W-:-:S05]  /*2020*/  UMOV UR31, 0x80 ;  /* 0x00000080001f7882 */ /* 0x000fca0000000000 */
.L_x_64:
[----:B------:R-:W-:Y:S01]  /*2030*/  BAR.SYNC.DEFER_BLOCKING 0x0 ;  /* 0x0000000000007b1d */ /* 0x000fe20000010000 */
[----:B------:R-:W-:Y:S01]  /*2040*/  ULEA UR50, UR20, UR9, 0x3 ;  /* 0x0000000914327291 */ /* 0x000fe2000f8e18ff */
[----:B------:R-:W-:Y:S01]  /*2050*/  @!P3 IMAD.MOV.U32 R3, RZ, RZ, 0x10000 ;  /* 0x00010000ff03b424 */ /* 0x000fe200078e00ff */
[----:B------:R-:W-:Y:S01]  /*2060*/  ELECT P1, URZ, PT ;  /* 0x0000000000ff782f */ /* 0x000fe20003820000 */
[----:B------:R-:W-:-:S03]  /*2070*/  ULEA UR4, UR20, UR9, 0xf ;  /* 0x0000000914047291 */ /* 0x000fc6000f8e78ff */
[----:B------:R-:W-:Y:S01]  /*2080*/  ISETP.LT.U32.AND P1, PT, R68, 0x40, P1 ;  /* 0x000000404400780c */ /* 0x000fe20000f21070 */
[----:B------:R-:W-:Y:S01]  /*2090*/  ULOP3.LUT UR30, UR13, 0x1, URZ, 0xc0, !UPT ;  /* 0x000000010d1e7892 */ /* 0x000fe2000f8ec0ff */
[----:B------:R-:W-:-:S03]  /*20a0*/  ELECT P0, URZ, PT ;  /* 0x0000000000ff782f */ /* 0x000fc60003800000 */
[----:B------:R-:W-:Y:S02]  /*20b0*/  ULEA UR24, UR30, UR4, 0xe ;  /* 0x000000041e187291 */ /* 0x000fe4000f8e70ff */
[----:B------:R-:W-:Y:S01]  /*20c0*/  ULEA UR26, UR30, UR31, 0x6 ;  /* 0x0000001f1e1a7291 */ /* 0x000fe2000f8e30ff */
[----:B------:R-:W-:Y:S01]  /*20d0*/  ISETP.LT.U32.AND P0, PT, R68, 0x40, P0 ;  /* 0x000000404400780c */ /* 0x000fe20000701070 */
[----:B------:R-:W-:-:S04]  /*20e0*/  ULEA UR30, UR30, UR12, 0x6 ;  /* 0x0000000c1e1e7291 */ /* 0x000fc8000f8e30ff */
[----:B------:R-:W-:Y:S01]  /*20f0*/  VOTEU.ANY UP0, P1 ;  /* 0x0000000000ff7886 */ /* 0x000fe20000800100 */
[----:B------:R3:W-:Y:S01]  /*2100*/  @!P3 SYNCS.ARRIVE.TRANS64 RZ, [UR50+0x30000], R3 ;  /* 0x03000003ffffb9a7 */ /* 0x0007e20008000032 */
[----:B------:R5:W-:Y:S06]  /*2110*/  MEMBAR.ALL.CTA ;  /* 0x0000000000007992 */ /* 0x000bec0000008000 */
[----:B-----5:R-:W5:Y:S01]  /*2120*/  FENCE.VIEW.ASYNC.S ;  /* 0x00000000000073c6 */ /* 0x020f620000000000 */
[----:B------:R-:W-:Y:S01]  /*2130*/  @UP0 UIADD3 UR25, UPT, UPT, UR50, 0x30000, URZ ;  /* 0x0003000032190890 */ /* 0x000fe2000fffe0ff */
[----:B-----5:R-:W-:Y:S01]  /*2140*/  VOTEU.ANY UP0, P1 ;  /* 0x0000000000ff7886 */ /* 0x020fe20000800100 */
[----:B------:R-:W-:Y:S01]  /*2150*/  VOTEU.ANY UP1, P0 ;  /* 0x0000000000ff7886 */ /* 0x000fe20000020100 */
[----:B---3--:R-:W-:-:S04]  /*2160*/  IMAD.U32 R3, R2, -0x80000000, RZ ;  /* 0x8000000002037824 */ /* 0x008fc800078e00ff */
[----:B------:R-:W-:Y:S02]  /*2170*/  @UP1 UIADD3 UR28, UPT, UPT, UR24, 0x18000, URZ ;  /* 0x00018000181c1890 */ /* 0x000fe4000fffe0ff */
[----:B------:R-:W-:Y:S01]  /*2180*/  @UP1 UIADD3 UR29, UPT, UPT, UR50, 0x30000, URZ ;  /* 0x00030000321d1890 */ /* 0x000fe2000fffe0ff */
[----:B------:R-:W-:Y:S01]  /*2190*/  VOTEU.ANY UP1, P0 ;  /* 0x0000000000ff7886 */ /* 0x000fe20000020100 */
[----:B------:R-:W-:Y:S06]  /*21a0*/  BAR.SYNC.DEFER_BLOCKING 0x0 ;  /* 0x0000000000007b1d */ /* 0x000fec0000010000 */
[----:B------:R3:W-:Y:S01]  /*21b0*/  @UP0 UTMALDG.2D [UR24], [UR6] ;  /* 0x00000018060005b4 */ /* 0x0007e20008008000 */
[----:B------:R-:W-:Y:S01]  /*21c0*/  UISETP.NE.U32.AND UP0, UPT, UR13, URZ, UPT ;  /* 0x000000ff0d00728c */ /* 0x000fe2000bf05070 */
[----:B------:R-:W-:Y:S06]  /*21d0*/  BAR.SYNC.DEFER_BLOCKING 0x0 ;  /* 0x0000000000007b1d */ /* 0x000fec0000010000 */
[----:B------:R3:W-:Y:S02]  /*21e0*/  @UP1 UTMALDG.2D [UR28], [UR44] ;  /* 0x0000001c2c0015b4 */ /* 0x0007e40008008000 */
[----:B------:R-:W-:Y:S06]  /*21f0*/  BAR.SYNC.DEFER_BLOCKING 0x0 ;  /* 0x0000000000007b1d */ /* 0x000fec0000010000 */
[----:B------:R-:W5:Y:S02]  /*2200*/  SYNCS.PHASECHK.TRANS64.TRYWAIT P0, [UR50+0x30000], R3 ;  /* 0x03000003ff0075a7 */ /* 0x000f640008001132 */
[----:B---3-5:R-:W-:Y:S05]  /*2210*/  @!P0 BRA `(.L_x_61) ;  /* 0x0000000c00808947 */ /* 0x028fea0003800000 */
.L_x_76:
        /* <DEDUP_REMOVED lines=11> */
[----:B------:R-:W-:Y:S02]  /*22d0*/  UIADD3 UR60, UP3, UPT, UR22, 0x2, URZ ;  /* 0x00000002163c7890 */ /* 0x000fe4000ff7e0ff */
[----:B------:R-:W-:Y:S02]  /*22e0*/  UIADD3 UR62, UP4, UPT, UR22, 0x4, URZ ;  /* 0x00000004163e7890 */ /* 0x000fe4000ff9e0ff */
[----:B------:R-:W-:Y:S02]  /*22f0*/  UIADD3.X UR5, UPT, UPT, UR5, 0x40004040, URZ, UP0, !UPT ;  /* 0x4000404005057890 */ /* 0x000fe400087fe4ff */
[----:B------:R-:W-:Y:S02]  /*2300*/  UIADD3 UR64, UP5, UPT, UR22, 0x3fe, URZ ;  /* 0x000003fe16407890 */ /* 0x000fe4000ffbe0ff */
[----:B------:R-:W-:-:S02]  /*2310*/  UIADD3 UR66, UP0, UPT, UR22, 0x400, URZ ;  /* 0x0000040016427890 */ /* 0x000fc4000ff1e0ff */
[----:B------:R-:W-:Y:S02]  /*2320*/  UIADD3 UR68, UP1, UPT, UR22, 0x402, URZ ;  /* 0x0000040216447890 */ /* 0x000fe4000ff3e0ff */
[----:B------:R-:W-:Y:S02]  /*2330*/  UIADD3.X UR61, UPT, UPT, UR23, URZ, URZ, UP3, !UPT ;  /* 0x000000ff173d7290 */ /* 0x000fe40009ffe4ff */
[----:B------:R-:W-:Y:S02]  /*2340*/  UIADD3 UR40, UP2, UPT, UR22, 0x404, URZ ;  /* 0x0000040416287890 */ /* 0x000fe4000ff5e0ff */
[----:B------:R-:W-:Y:S02]  /*2350*/  UIADD3 UR28, UP3, UPT, UR4, 0x80, URZ ;  /* 0x00000080041c7890 */ /* 0x000fe4000ff7e0ff */
[----:B------:R-:W-:Y:S02]  /*2360*/  UIADD3.X UR63, UPT, UPT, UR23, URZ, URZ, UP4, !UPT ;  /* 0x000000ff173f7290 */ /* 0x000fe4000a7fe4ff */
[----:B------:R-:W-:-:S02]  /*2370*/  UIADD3 UR32, UP4, UPT, UR4, 0x100, URZ ;  /* 0x0000010004207890 */ /* 0x000fc4000ff9e0ff */
[----:B------:R-:W-:Y:S02]  /*2380*/  UIADD3.X UR65, UPT, UPT, UR23, URZ, URZ, UP5, !UPT ;  /* 0x000000ff17417290 */ /* 0x000fe4000affe4ff */
[----:B------:R-:W-:Y:S02]  /*2390*/  ULOP3.LUT UR24, UR24, 0x4000000, URZ, 0xfc, !UPT ;  /* 0x0400000018187892 */ /* 0x000fe4000f8efcff */
[----:B------:R-:W-:Y:S02]  /*23a0*/  UIADD3 UR34, UP5, UPT, UR4, 0x180, URZ ;  /* 0x0000018004227890 */ /* 0x000fe4000ffbe0ff */
[----:B------:R-:W-:Y:S02]  /*23b0*/  UIADD3.X UR67, UPT, UPT, UR23, URZ, URZ, UP0, !UPT ;  /* 0x000000ff17437290 */ /* 0x000fe400087fe4ff */
[----:B------:R-:W-:Y:S02]  /*23c0*/  UIADD3 UR36, UP0, UPT, UR4, 0x200, URZ ;  /* 0x0000020004247890 */ /* 0x000fe4000ff1e0ff */
[----:B------:R-:W-:-:S02]  /*23d0*/  UIADD3.X UR69, UPT, UPT, UR23, URZ, URZ, UP1, !UPT ;  /* 0x000000ff17457290 */ /* 0x000fc40008ffe4ff */
[----:B------:R-:W-:Y:S02]  /*23e0*/  UIADD3 UR38, UP1, UPT, UR4, 0x280, URZ ;  /* 0x0000028004267890 */ /* 0x000fe4000ff3e0ff */
[----:B------:R-:W-:Y:S02]  /*23f0*/  UIADD3.X UR41, UPT, UPT, UR23, URZ, URZ, UP2, !UPT ;  /* 0x000000ff17297290 */ /* 0x000fe400097fe4ff */
[----:B------:R-:W-:Y:S02]  /*2400*/  UIADD3.X UR29, UPT, UPT, UR5, URZ, URZ, UP3, !UPT ;  /* 0x000000ff051d7290 */ /* 0x000fe40009ffe4ff */
[----:B------:R-:W-:Y:S02]  /*2410*/  UIADD3 UR42, UP2, UPT, UR4, 0x300, URZ ;  /* 0x00000300042a7890 */ /* 0x000fe4000ff5e0ff */
[----:B------:R-:W-:Y:S02]  /*2420*/  UIADD3.X UR33, UPT, UPT, UR5, URZ, URZ, UP4, !UPT ;  /* 0x000000ff05217290 */ /* 0x000fe4000a7fe4ff */
[----:B------:R-:W-:-:S02]  /*2430*/  UIADD3.X UR35, UPT, UPT, UR5, URZ, URZ, UP5, !UPT ;  /* 0x000000ff05237290 */ /* 0x000fc4000affe4ff */
[----:B------:R-:W-:Y:S02]  /*2440*/  UIADD3.X UR37, UPT, UPT, UR5, URZ, URZ, UP0, !UPT ;  /* 0x000000ff05257290 */ /* 0x000fe400087fe4ff */
[----:B------:R-:W-:Y:S01]  /*2450*/  UIADD3.X UR39, UPT, UPT, UR5, URZ, URZ, UP1, !UPT ;  /* 0x000000ff05277290 */ /* 0x000fe20008ffe4ff */
[----:B------:R-:W-:Y:S01]  /*2460*/  UMOV UR14, 0x0 ;  /* 0x00000000000e7882 */ /* 0x000fe20000000000 */
[----:B------:R-:W-:Y:S01]  /*2470*/  UMOV UR15, 0x8210010 ;  /* 0x08210010000f7882 */ /* 0x000fe20000000000 */
[----:B------:R-:W-:Y:S01]  /*2480*/  UMOV UR19, 0x40004040 ;  /* 0x4000404000137882 */ /* 0x000fe20000000000 */
[----:B------:R-:W-:Y:S01]  /*2490*/  UMOV UR25, 0x40004040 ;  /* 0x4000404000197882 */ /* 0x000fe20000000000 */
[----:B------:R-:W-:Y:S01]  /*24a0*/  UIADD3.X UR43, UPT, UPT, UR5, URZ, URZ, UP2, !UPT ;  /* 0x000000ff052b7290 */ /* 0x000fe200097fe4ff */
[----:B------:R3:W-:Y:S01]  /*24b0*/  UTCHMMA gdesc[UR18], gdesc[UR24], tmem[UR8], tmem[UR14], idesc[UR15], UPT ;  /* 0x00ff0e18120075ea */ /* 0x0007e2000b800008 */
[----:B------:R-:W-:Y:S01]  /*24c0*/  UMOV UR16, 0x0 ;  /* 0x0000000000107882 */ /* 0x000fe20000000000 */
[----:B------:R-:W-:Y:S01]  /*24d0*/  UMOV UR17, 0x8210010 ;  /* 0x0821001000117882 */ /* 0x000fe20000000000 */
[----:B------:R-:W-:Y:S01]  /*24e0*/  UMOV UR48, 0x0 ;  /* 0x0000000000307882 */ /* 0x000fe20000000000 */
[----:B------:R-:W-:Y:S01]  /*24f0*/  UMOV UR49, 0x8210010 ;  /* 0x0821001000317882 */ /* 0x000fe20000000000 */
        /* <DEDUP_REMOVED lines=18> */
.L_x_62:
[----:B------:R-:W-:Y:S01]  /*2620*/  ELECT P0, URZ, PT ;  /* 0x0000000000ff782f */ /* 0x000fe20003800000 */
[----:B---3--:R-:W-:-:S03]  /*2630*/  UIADD3 UR4, UPT, UPT, UR50, 0x30020, URZ ;  /* 0x0003002032047890 */ /* 0x008fc6000fffe0ff */
[----:B------:R-:W-:Y:S01]  /*2640*/  ISETP.LT.U32.AND P0, PT, R68, 0x20, P0 ;  /* 0x000000204400780c */ /* 0x000fe20000701070 */
[----:B------:R-:W-:-:S12]  /*2650*/  UMOV UR5, URZ ;  /* 0x000000ff00057c82 */ /* 0x000fd80008000000 */
[----:B------:R-:W-:Y:S01]  /*2660*/  VOTEU.ANY UP0, P0 ;  /* 0x0000000000ff7886 */ /* 0x000fe20000000100 */
[----:B------:R-:W-:-:S04]  /*2670*/  VOTEU.ANY UP1, P0 ;  /* 0x0000000000ff7886 */ /* 0x000fc80000020100 */
[----:B------:R-:W-:Y:S02]  /*2680*/  @UP0 UMOV UR4, UR4 ;  /* 0x0000000400040c82 */ /* 0x000fe40008000000 */
[----:B------:R3:W-:Y:S01]  /*2690*/  @UP1 UTCBAR [UR4], URZ ;  /* 0x000000ff040013e9 */ /* 0x0007e200080000ff */
[----:B------:R-:W-:Y:S06]  /*26a0*/  BAR.SYNC.DEFER_BLOCKING 0x0 ;  /* 0x0000000000007b1d */ /* 0x000fec0000010000 */
[----:B------:R-:W5:Y:S02]  /*26b0*/  SYNCS.PHASECHK.TRANS64.TRYWAIT P0, [UR50+0x30020], R3 ;  /* 0x03002003ff0075a7 */ /* 0x000f640008001132 */
[----:B---3-5:R-:W-:Y:S05]  /*26c0*/  @!P0 BRA `(.L_x_63) ;  /* 0x0000000800608947 */ /* 0x028fea0003800000 */
.L_x_77:
[----:B------:R-:W-:Y:S02]  /*26d0*/  UIADD3 UR20, UPT, UPT, UR20, 0x1, URZ ;  /* 0x0000000114147890 */ /* 0x000fe4000fffe0ff */
[----:B------:R-:W-:Y:S02]  /*26e0*/  UIADD3 UR31, UPT, UPT, UR31, 0x80, URZ ;  /* 0x000000801f1f7890 */ /* 0x000fe4000fffe0ff */
[----:B------:R-:W-:-:S04]  /*26f0*/  UISETP.NE.U32.AND UP0, UPT, UR20, 0x3, UPT ;  /* 0x000000031400788c */ /* 0x000fc8000bf05070 */
[----:B------:R-:W-:Y:S02]  /*2700*/  USEL UR20, UR20, URZ, UP0 ;  /* 0x000000ff14147287 */ /* 0x000fe40008000000 */
[----:B------:R-:W-:Y:S02]  /*2710*/  USEL UR4, URZ, 0x1, UP0 ;  /* 0x00000001ff047887 */ /* 0x000fe40008000000 */
[----:B--2---:R-:W-:-:S04]  /*2720*/  UISETP.GE.AND UP0, UPT, UR31, UR21, UPT ;  /* 0x000000151f00728c */ /* 0x004fc8000bf06270 */
[----:B------:R-:W-:-:S05]  /*2730*/  LOP3.LUT R2, R2, UR4, RZ, 0x3c, !PT ;  /* 0x0000000402027c12 */ /* 0x000fca000f8e3cff */
[----:B------:R-:W-:Y:S05]  /*2740*/  BRA.U !UP0, `(.L_x_64) ;  /* 0xfffffff908387547 */ /* 0x000fea000b83ffff */
.L_x_57:
[----:B---3-5:R-:W-:Y:S06]  /*2750*/  BAR.SYNC.DEFER_BLOCKING 0x0 ;  /* 0x0000000000007b1d */ /* 0x028fec0000010000 */
[----:B------:R-:W-:Y:S04]  /*2760*/  BSSY.RECONVERGENT B4, `(.L_x_65) ;  /* 0x0000004000047945 */ /* 0x000fe80003800200 */
[----:B------:R-:W-:Y:S05]  /*2770*/  @P3 BRA `(.L_x_66) ;  /* 0x0000000000083947 */ /* 0x000fea0003800000 */
[----:B------:R-:W2:Y:S02]  /*2780*/  SYNCS.CCTL.IV [UR9+0x30000] ;  /* 0x03000000ff0079b1 */ /* 0x000ea40008000009 */
[----:B--2---:R-:W2:Y:S02]  /*2790*/  SYNCS.CCTL.IV [UR9+0x30020] ;  /* 0x03002000ff0079b1 */ /* 0x004ea40008000009 */
.L_x_66:
[----:B------:R-:W-:Y:S05]  /*27a0*/  BSYNC.RECONVERGENT B4 ;  /* 0x0000000000047941 */ /* 0x000fea0003800200 */
.L_x_65:
[----:B--2---:R-:W-:Y:S06]  /*27b0*/  BAR.SYNC.DEFER_BLOCKING 0x0 ;  /* 0x0000000000007b1d */ /* 0x004fec0000010000 */
[----:B------:R-:W-:Y:S04]  /*27c0*/  BSSY.RECONVERGENT B4, `(.L_x_67) ;  /* 0x0000004000047945 */ /* 0x000fe80003800200 */
[----:B------:R-:W-:Y:S05]  /*27d0*/  @P3 BRA `(.L_x_68) ;  /* 0x0000000000083947 */ /* 0x000fea0003800000 */
[----:B------:R-:W2:Y:S02]  /*27e0*/  SYNCS.CCTL.IV [UR9+0x30008] ;  /* 0x03000800ff0079b1 */ /* 0x000ea40008000009 */
[----:B--2---:R-:W2:Y:S02]  /*27f0*/  SYNCS.CCTL.IV [UR9+0x30028] ;  /* 0x03002800ff0079b1 */ /* 0x004ea40008000009 */
.L_x_68:
[----:B------:R-:W-:Y:S05]  /*2800*/  BSYNC.RECONVERGENT B4 ;  /* 0x0000000000047941 */ /* 0x000fea0003800200 */
.L_x_67:
[----:B--2---:R-:W-:Y:S06]  /*2810*/  BAR.SYNC.DEFER_BLOCKING 0x0 ;  /* 0x0000000000007b1d */ /* 0x004fec0000010000 */
[----:B------:R-:W-:Y:S04]  /*2820*/  BSSY.RECONVERGENT B4, `(.L_x_69) ;  /* 0x0000004000047945 */ /* 0x000fe80003800200 */
[----:B------:R-:W-:Y:S05]  /*2830*/  @P3 BRA `(.L_x_70) ;  /* 0x0000000000083947 */ /* 0x000fea0003800000 */
[----:B------:R-:W2:Y:S02]  /*2840*/  SYNCS.CCTL.IV [UR9+0x30010] ;  /* 0x03001000ff0079b1 */ /* 0x000ea40008000009 */
[----:B--2---:R-:W2:Y:S02]  /*2850*/  SYNCS.CCTL.IV [UR9+0x30030] ;  /* 0x03003000ff0079b1 */ /* 0x004ea40008000009 */
.L_x_70:
[----:B------:R-:W-:Y:S05]  /*2860*/  BSYNC.RECONVERGENT B4 ;  /* 0x0000000000047941 */ /* 0x000fea0003800200 */
.L_x_69:
[----:B------:R-:W-:Y:S01]  /*2870*/  USHF.L.U32 UR4, UR13, 0x15, URZ ;  /* 0x000000150d047899 */ /* 0x000fe200080006ff */
[C---:B------:R-:W-:Y:S01]  /*2880*/  IMAD.SHL.U32 R2, R0.reuse, 0x80, RZ ;  /* 0x0000008000027824 */ /* 0x040fe200078e00ff */
[----:B------:R-:W-:Y:S01]  /*2890*/  USHF.L.U32 UR5, UR13, 0x4, URZ ;  /* 0x000000040d057899 */ /* 0x000fe200080006ff */
[----:B------:R-:W-:Y:S01]  /*28a0*/  IMAD.SHL.U32 R3, R0, 0x10, RZ ;  /* 0x0000001000037824 */ /* 0x000fe200078e00ff */
[----:B------:R-:W-:Y:S02]  /*28b0*/  ULOP3.LUT UR4, UR4, 0x600000, URZ, 0xc0, !UPT ;  /* 0x0060000004047892 */ /* 0x000fe4000f8ec0ff */
[----:B------:R-:W-:Y:S01]  /*28c0*/  ULOP3.LUT UR5, UR5, 0x40, URZ, 0xc0, !UPT ;  /* 0x0000004005057892 */ /* 0x000fe2000f8ec0ff */
[----:B------:R-:W-:Y:S02]  /*28d0*/  LOP3.LUT R2, R2, 0x7f80, RZ, 0xc0, !PT ;  /* 0x00007f8002027812 */ /* 0x000fe400078ec0ff */
[----:B------:R-:W-:Y:S01]  /*28e0*/  ELECT P0, URZ, PT ;  /* 0x0000000000ff782f */ /* 0x000fe20003800000 */
[----:B------:R-:W-:Y:S01]  /*28f0*/  UIADD3 UR4, UPT, UPT, UR5, UR4, UR8 ;  /* 0x0000000405047290 */ /* 0x000fe2000fffe008 */
[----:B------:R-:W-:Y:S01]  /*2900*/  LOP3.LUT R2, R2, 0x70, R3, 0xf8, !PT ;  /* 0x0000007002027812 */ /* 0x000fe200078ef803 */
[----:B------:R-:W-:Y:S01]  /*2910*/  ULOP3.LUT UR13, UR13, 0x1, URZ, 0xc0, !UPT ;  /* 0x000000010d0d7892 */ /* 0x000fe2000f8ec0ff */
[----:B------:R-:W-:Y:S01]  /*2920*/  ISETP.LT.U32.AND P0, PT, R68, 0x40, P0 ;  /* 0x000000404400780c */ /* 0x000fe20000701070 */
[----:B------:R-:W-:Y:S01]  /*2930*/  UMOV UR6, UR27 ;  /* 0x0000001b00067c82 */ /* 0x000fe20008000000 */
[C---:B------:R-:W-:Y:S01]  /*2940*/  LOP3.LUT R0, R2.reuse, 0x10, RZ, 0x3c, !PT ;  /* 0x0000001002007812 */ /* 0x040fe200078e3cff */
[----:B------:R-:W-:Y:S01]  /*2950*/  ULEA UR5, UR13, UR12, 0x6 ;  /* 0x0000000c0d057291 */ /* 0x000fe2000f8e30ff */
[----:B------:R-:W-:-:S02]  /*2960*/  LOP3.LUT R3, R2, 0x20, RZ, 0x3c, !PT ;  /* 0x0000002002037812 */ /* 0x000fc400078e3cff */
[----:B----4-:R-:W3:Y:S01]  /*2970*/  LDTM.x64 R4, tmem[UR4] ;  /* 0x00000004000479ee */ /* 0x010ee20008340000 */
[----:B------:R-:W-:Y:S01]  /*2980*/  NOP ;  /* 0x0000000000007918 */ /* 0x000fe20000000000 */
[----:B------:R-:W-:-:S05]  /*2990*/  ULEA UR4, UR13, UR9, 0xe ;  /* 0x000000090d047291 */ /* 0x000fca000f8e70ff */
[----:B---3--:R-:W-:Y:S01]  /*29a0*/  VOTEU.ANY UP1, P0 ;  /* 0x0000000000ff7886 */ /* 0x008fe20000020100 */
[----:B------:R-:W-:Y:S01]  /*29b0*/  VOTEU.ANY UP0, P0 ;  /* 0x0000000000ff7886 */ /* 0x000fe20000000100 */
[----:B------:R-:W-:Y:S02]  /*29c0*/  F2FP.F16.F32.PACK_AB R4, R5, R4 ;  /* 0x000000040504723e */ /* 0x000fe400000000ff */
[----:B------:R-:W-:Y:S02]  /*29d0*/  F2FP.F16.F32.PACK_AB R5, R7, R6 ;  /* 0x000000060705723e */ /* 0x000fe400000000ff */
[----:B------:R-:W-:Y:S02]  /*29e0*/  F2FP.F16.F32.PACK_AB R12, R13, R12 ;  /* 0x0000000c0d0c723e */ /* 0x000fe400000000ff */
[----:B------:R-:W-:Y:S02]  /*29f0*/  F2FP.F16.F32.PACK_AB R6, R9, R8 ;  /* 0x000000080906723e */ /* 0x000fe400000000ff */
[----:B------:R-:W-:-:S02]  /*2a00*/  F2FP.F16.F32.PACK_AB R7, R11, R10 ;  /* 0x0000000a0b07723e */ /* 0x000fc400000000ff */
[----:B------:R-:W-:Y:S02]  /*2a10*/  F2FP.F16.F32.PACK_AB R13, R15, R14 ;  /* 0x0000000e0f0d723e */ /* 0x000fe400000000ff */
[----:B------:R-:W-:Y:S01]  /*2a20*/  F2FP.F16.F32.PACK_AB R20, R21, R20 ;  /* 0x000000141514723e */ /* 0x000fe200000000ff */
[----:B--2---:R2:W-:Y:S01]  /*2a30*/  STS.128 [R2+UR9], R4 ;  /* 0x0000000402007988 */ /* 0x0045e20008000c09 */
[----:B------:R-:W-:Y:S02]  /*2a40*/  F2FP.F16.F32.PACK_AB R14, R17, R16 ;  /* 0x00000010110e723e */ /* 0x000fe400000000ff */
[----:B------:R-:W-:Y:S02]  /*2a50*/  F2FP.F16.F32.PACK_AB R15, R19, R18 ;  /* 0x00000012130f723e */ /* 0x000fe400000000ff */
[----:B------:R-:W-:Y:S02]  /*2a60*/  F2FP.F16.F32.PACK_AB R21, R23, R22 ;  /* 0x000000161715723e */ /* 0x000fe400000000ff */
[----:B------:R-:W-:Y:S01]  /*2a70*/  F2FP.F16.F32.PACK_AB R28, R29, R28 ;  /* 0x0000001c1d1c723e */ /* 0x000fe200000000ff */
[----:B------:R2:W-:Y:S01]  /*2a80*/  STS.128 [R0+UR9], R12 ;  /* 0x0000000c00007988 */ /* 0x0005e20008000c09 */
[----:B------:R-:W-:-:S02]  /*2a90*/  F2FP.F16.F32.PACK_AB R22, R25, R24 ;  /* 0x000000181916723e */ /* 0x000fc400000000ff */
[----:B------:R-:W-:Y:S02]  /*2aa0*/  F2FP.F16.F32.PACK_AB R23, R27, R26 ;  /* 0x0000001a1b17723e */ /* 0x000fe400000000ff */
[----:B------:R-:W-:Y:S02]  /*2ab0*/  F2FP.F16.F32.PACK_AB R29, R31, R30 ;  /* 0x0000001e1f1d723e */ /* 0x000fe400000000ff */
[----:B------:R-:W-:Y:S01]  /*2ac0*/  F2FP.F16.F32.PACK_AB R36, R37, R36 ;  /* 0x000000242524723e */ /* 0x000fe200000000ff */
[----:B------:R2:W-:Y:S01]  /*2ad0*/  STS.128 [R3+UR9], R20 ;  /* 0x0000001403007988 */ /* 0x0005e20008000c09 */
[----:B------:R-:W-:Y:S02]  /*2ae0*/  F2FP.F16.F32.PACK_AB R30, R33, R32 ;  /* 0x00000020211e723e */ /* 0x000fe400000000ff */
[----:B------:R-:W-:Y:S02]  /*2af0*/  F2FP.F16.F32.PACK_AB R31, R35, R34 ;  /* 0x00000022231f723e */ /* 0x000fe400000000ff */
[----:B------:R-:W-:-:S02]  /*2b00*/  F2FP.F16.F32.PACK_AB R37, R39, R38 ;  /* 0x000000262725723e */ /* 0x000fc400000000ff */
[----:B------:R-:W-:Y:S02]  /*2b10*/  F2FP.F16.F32.PACK_AB R44, R45, R44 ;  /* 0x0000002c2d2c723e */ /* 0x000fe400000000ff */
[----:B------:R-:W-:Y:S02]  /*2b20*/  LOP3.LUT R8, R2, 0x30, RZ, 0x3c, !PT ;  /* 0x0000003002087812 */ /* 0x000fe400078e3cff */
[----:B------:R-:W-:Y:S02]  /*2b30*/  F2FP.F16.F32.PACK_AB R38, R41, R40 ;  /* 0x000000282926723e */ /* 0x000fe400000000ff */
[----:B------:R-:W-:Y:S01]  /*2b40*/  F2FP.F16.F32.PACK_AB R39, R43, R42 ;  /* 0x0000002a2b27723e */ /* 0x000fe200000000ff */
[----:B------:R2:W-:Y:S01]  /*2b50*/  STS.128 [R8+UR9], R28 ;  /* 0x0000001c08007988 */ /* 0x0005e20008000c09 */
[----:B------:R-:W-:Y:S02]  /*2b60*/  F2FP.F16.F32.PACK_AB R45, R47, R46 ;  /* 0x0000002e2f2d723e */ /* 0x000fe400000000ff */
[----:B------:R-:W-:-:S02]  /*2b70*/  F2FP.F16.F32.PACK_AB R52, R53, R52 ;  /* 0x000000343534723e */ /* 0x000fc400000000ff */
[C---:B------:R-:W-:Y:S02]  /*2b80*/  LOP3.LUT R9, R2.reuse, 0x40, RZ, 0x3c, !PT ;  /* 0x0000004002097812 */ /* 0x040fe400078e3cff */
[----:B------:R-:W-:Y:S02]  /*2b90*/  F2FP.F16.F32.PACK_AB R46, R49, R48 ;  /* 0x00000030312e723e */ /* 0x000fe400000000ff */
[----:B------:R-:W-:Y:S01]  /*2ba0*/  F2FP.F16.F32.PACK_AB R47, R51, R50 ;  /* 0x00000032332f723e */ /* 0x000fe200000000ff */
[----:B------:R2:W-:Y:S01]  /*2bb0*/  STS.128 [R9+UR9], R36 ;  /* 0x0000002409007988 */ /* 0x0005e20008000c09 */
[----:B------:R-:W-:Y:S02]  /*2bc0*/  F2FP.F16.F32.PACK_AB R53, R55, R54 ;  /* 0x000000363735723e */ /* 0x000fe400000000ff */
[----:B------:R-:W-:Y:S02]  /*2bd0*/  F2FP.F16.F32.PACK_AB R60, R61, R60 ;  /* 0x0000003c3d3c723e */ /* 0x000fe400000000ff */
[----:B------:R-:W-:-:S02]  /*2be0*/  LOP3.LUT R10, R2, 0x50, RZ, 0x3c, !PT ;  /* 0x00000050020a7812 */ /* 0x000fc400078e3cff */
[----:B------:R-:W-:Y:S02]  /*2bf0*/  F2FP.F16.F32.PACK_AB R54, R57, R56 ;  /* 0x000000383936723e */ /* 0x000fe400000000ff */
[----:B------:R-:W-:Y:S01]  /*2c00*/  F2FP.F16.F32.PACK_AB R55, R59, R58 ;  /* 0x0000003a3b37723e */ /* 0x000fe200000000ff */
[----:B------:R2:W-:Y:S01]  /*2c10*/  STS.128 [R10+UR9], R44 ;  /* 0x0000002c0a007988 */ /* 0x0005e20008000c09 */
[----:B------:R-:W-:Y:S02]  /*2c20*/  F2FP.F16.F32.PACK_AB R61, R63, R62 ;  /* 0x0000003e3f3d723e */ /* 0x000fe400000000ff */
[C---:B------:R-:W-:Y:S02]  /*2c30*/  LOP3.LUT R11, R2.reuse, 0x60, RZ, 0x3c, !PT ;  /* 0x00000060020b7812 */ /* 0x040fe400078e3cff */
[----:B------:R-:W-:Y:S02]  /*2c40*/  F2FP.F16.F32.PACK_AB R62, R65, R64 ;  /* 0x00000040413e723e */ /* 0x000fe400000000ff */
[----:B------:R-:W-:Y:S01]  /*2c50*/  F2FP.F16.F32.PACK_AB R63, R67, R66 ;  /* 0x00000042433f723e */ /* 0x000fe200000000ff */
[----:B------:R2:W-:Y:S01]  /*2c60*/  STS.128 [R11+UR9], R52 ;  /* 0x000000340b007988 */ /* 0x0005e20008000c09 */
[----:B------:R-:W-:-:S05]  /*2c70*/  LOP3.LUT R16, R2, 0x70, RZ, 0x3c, !PT ;  /* 0x0000007002107812 */ /* 0x000fca00078e3cff */
[----:B------:R2:W-:Y:S01]  /*2c80*/  STS.128 [R16+UR9], R60 ;  /* 0x0000003c10007988 */ /* 0x0005e20008000c09 */
[----:B------:R3:W-:Y:S06]  /*2c90*/  MEMBAR.ALL.CTA ;  /* 0x0000000000007992 */ /* 0x0007ec0000008000 */
[----:B---3--:R-:W3:Y:S02]  /*2ca0*/  FENCE.VIEW.ASYNC.S ;  /* 0x00000000000073c6 */ /* 0x008ee40000000000 */
[----:B---3--:R-:W-:Y:S06]  /*2cb0*/  BAR.SYNC.DEFER_BLOCKING 0x0 ;  /* 0x0000000000007b1d */ /* 0x008fec0000010000 */
[----:B------:R2:W-:Y:S01]  /*2cc0*/  @UP1 UTMASTG.2D [UR4], [UR10] ;  /* 0x000000040a0013b5 */ /* 0x0005e20008008000 */
[----:B------:R0:W-:Y:S01]  /*2cd0*/  UTMACMDFLUSH ;  /* 0x00000000000079b7 */ /* 0x0001e20000000000 */
[----:B------:R-:W-:-:S04]  /*2ce0*/  DEPBAR.LE SB0, 0x0 ;  /* 0x000080000000791a */ /* 0x000fc80000000000 */
[----:B------:R-:W-:Y:S08]  /*2cf0*/  BAR.SYNC.DEFER_BLOCKING 0x0 ;  /* 0x0000000000007b1d */ /* 0x000ff00000010000 */
[----:B------:R-:W-:Y:S06]  /*2d00*/  BAR.SYNC.DEFER_BLOCKING 0x0 ;  /* 0x0000000000007b1d */ /* 0x000fec0000010000 */
[----:B--2---:R-:W-:Y:S05]  /*2d10*/  @P2 BRA `(.L_x_71) ;  /* 0x0000000000a02947 */ /* 0x004fea0003800000 */
[----:B------:R-:W2:Y:S01]  /*2d20*/  S2UR UR5, SR_CgaCtaId ;  /* 0x00000000000579c3 */ /* 0x000ea20000008800 */
[----:B------:R-:W-:Y:S01]  /*2d30*/  NOP ;  /* 0x0000000000007918 */ /* 0x000fe20000000000 */
[----:B------:R-:W-:Y:S01]  /*2d40*/  UMOV UR4, 0x50 ;  /* 0x0000005000047882 */ /* 0x000fe20000000000 */
[----:B------:R-:W-:Y:S02]  /*2d50*/  IMAD.U32 R0, RZ, RZ, UR8 ;  /* 0x00000008ff007e24 */ /* 0x000fe4000f8e00ff */
[----:B------:R-:W-:Y:S02]  /*2d60*/  IMAD.MOV.U32 R3, RZ, RZ, 0xf ;  /* 0x0000000fff037424 */ /* 0x000fe400078e00ff */
[----:B------:R-:W-:Y:S01]  /*2d70*/  IMAD.MOV.U32 R7, RZ, RZ, 0x1 ;  /* 0x00000001ff077424 */ /* 0x000fe200078e00ff */
[----:B------:R-:W-:-:S04]  /*2d80*/  LOP3.LUT R0, R0, 0xffff, RZ, 0xc0, !PT ;  /* 0x0000ffff00007812 */ /* 0x000fc800078ec0ff */
[----:B------:R-:W-:-:S05]  /*2d90*/  SHF.R.U32.HI R0, RZ, 0x5, R0 ;  /* 0x00000005ff007819 */ /* 0x000fca0000011600 */
[----:B------:R-:W-:Y:S01]  /*2da0*/  VIADD R2, R0, 0x10 ;  /* 0x0000001000027836 */ /* 0x000fe20000000000 */
[----:B------:R-:W-:Y:S01]  /*2db0*/  SHF.L.U32 R0, R3, R0, RZ ;  /* 0x0000000003007219 */ /* 0x000fe200000006ff */
[----:B--2---:R-:W-:-:S03]  /*2dc0*/  ULEA UR6, UR5, UR4, 0x18 ;  /* 0x0000000405067291 */ /* 0x004fc6000f8ec0ff */
[----:B------:R-:W-:-:S04]  /*2dd0*/  SHF.L.U32 R3, R7, R2, RZ ;  /* 0x0000000207037219 */ /* 0x000fc800000006ff */
[----:B------:R-:W-:Y:S02]  /*2de0*/  LOP3.LUT R0, R3, R0, RZ, 0xfc, !PT ;  /* 0x0000000003007212 */ /* 0x000fe400078efcff */
[----:B------:R-:W2:Y:S02]  /*2df0*/  LDS R5, [UR6] ;  /* 0x00000006ff057984 */ /* 0x000ea40008000800 */
[C---:B------:R-:W-:Y:S02]  /*2e00*/  LOP3.LUT R2, R0.reuse, 0xffff, RZ, 0xc0, !PT ;  /* 0x0000ffff00027812 */ /* 0x040fe400078ec0ff */
[----:B--2---:R-:W-:-:S04]  /*2e10*/  LOP3.LUT R3, R0, 0xffff, R5, 0x80, !PT ;  /* 0x0000ffff00037812 */ /* 0x004fc800078e8005 */
[----:B------:R-:W-:-:S13]  /*2e20*/  ISETP.NE.AND P0, PT, R3, R2, PT ;  /* 0x000000020300720c */ /* 0x000fda0003f05270 */
[----:B------:R-:W-:Y:S05]  /*2e30*/  @P0 BRA `(.L_x_72) ;  /* 0x0000000000500947 */ /* 0x000fea0003800000 */
[----:B------:R-:W-:Y:S02]  /*2e40*/  SHF.R.U32.HI R5, RZ, 0x10, R5 ;  /* 0x00000010ff057819 */ /* 0x000fe40000011605 */
[----:B------:R-:W-:-:S04]  /*2e50*/  SHF.R.U32.HI R2, RZ, 0x10, R0 ;  /* 0x00000010ff027819 */ /* 0x000fc80000011600 */
[----:B------:R-:W-:-:S04]  /*2e60*/  LOP3.LUT R5, R5, R2, RZ, 0xc0, !PT ;  /* 0x0000000205057212 */ /* 0x000fc800078ec0ff */
[----:B------:R-:W-:-:S13]  /*2e70*/  ISETP.NE.AND P0, PT, R5, R2, PT ;  /* 0x000000020500720c */ /* 0x000fda0003f05270 */
[----:B------:R-:W-:Y:S05]  /*2e80*/  @P0 BRA `(.L_x_73) ;  /* 0x0000000000300947 */ /* 0x000fea0003800000 */
[----:B------:R-:W-:Y:S01]  /*2e90*/  R2UR UR4, R0 ;  /* 0x00000000000472ca */ /* 0x000fe200000e0000 */
[----:B------:R-:W-:Y:S01]  /*2ea0*/  VOTEU.ANY UR5, UPT, PT ;  /* 0x0000000000057886 */ /* 0x000fe200038e0100 */
[----:B------:R-:W2:Y:S01]  /*2eb0*/  S2R R0, SR_LANEID ;  /* 0x0000000000007919 */ /* 0x000ea20000000000 */
[----:B------:R-:W-:-:S10]  /*2ec0*/  UFLO.U32 UR5, UR5 ;  /* 0x00000005000572bd */ /* 0x000fd400080e0000 */
[----:B------:R-:W-:-:S06]  /*2ed0*/  ULOP3.LUT UR4, URZ, UR4, URZ, 0x33, !UPT ;  /* 0x00000004ff047292 */ /* 0x000fcc000f8e33ff */
[----:B------:R-:W-:-:S04]  /*2ee0*/  IMAD.U32 R2, RZ, RZ, UR4 ;  /* 0x00000004ff027e24 */ /* 0x000fc8000f8e00ff */
[----:B------:R-:W3:Y:S02]  /*2ef0*/  REDUX UR7, R2 ;  /* 0x00000000020773c4 */ /* 0x000ee40000000000 */
[----:B------:R4:W-:Y:S01]  /*2f00*/  UTCATOMSWS.AND URZ, UR4 ;  /* 0x0000000400ff79e3 */ /* 0x0009e20008000000 */
[----:B--2---:R-:W-:Y:S01]  /*2f10*/  ISETP.EQ.U32.AND P0, PT, R0, UR5, PT ;  /* 0x0000000500007c0c */ /* 0x004fe2000bf02070 */
[----:B---3--:R-:W-:-:S12]  /*2f20*/  IMAD.U32 R0, RZ, RZ, UR7 ;  /* 0x00000007ff007e24 */ /* 0x008fd8000f8e00ff */
[----:B------:R4:W-:Y:S01]  /*2f30*/  @P0 ATOMS.AND RZ, [UR6], R0 ;  /* 0x00000000ffff098c */ /* 0x0009e2000a800006 */
[----:B------:R-:W-:Y:S05]  /*2f40*/  BRA `(.L_x_71) ;  /* 0x0000000000147947 */ /* 0x000fea0003800000 */
.L_x_73:
[----:B------:R-:W-:-:S07]  /*2f50*/  MOV R2, 0x2f70 ;  /* 0x00002f7000027802 */ /* 0x000fce0000000f00 */
[----:B-1----:R-:W-:Y:S05]  /*2f60*/  CALL.REL.NOINC `($__internal_0_$__cuda_sm10x_tcgen05_guardrail_trap_col_being_dealloced_not_returned_by_alloc) ;  /* 0x0000000000447944 */ /* 0x002fea0003c00000 */
[----:B------:R-:W-:Y:S05]  /*2f70*/  BRA `(.L_x_71) ;  /* 0x0000000000087947 */ /* 0x000fea0003800000 */
.L_x_72:
[----:B------:R-:W-:-:S07]  /*2f80*/  MOV R2, 0x2fa0 ;  /* 0x00002fa000027802 */ /* 0x000fce0000000f00 */
[----:B-1----:R-:W-:Y:S05]  /*2f90*/  CALL.REL.NOINC `($__internal_2_$__cuda_sm10x_tcgen05_guardrail_trap_unallocated_columns_being_dealloced) ;  /* 0x0000000000507944 */ /* 0x002fea0003c00000 */
.L_x_71:
[----:B------:R-:W-:Y:S01]  /*2fa0*/  NOP ;  /* 0x0000000000007918 */ /* 0x000fe20000000000 */
[----:B----4-:R-:W-:Y:S05]  /*2fb0*/  EXIT ;  /* 0x000000000000794d */ /* 0x010fea0003800000 */
.L_x_58:
[----:B------:R-:W2:Y:S02]  /*2fc0*/  SYNCS.PHASECHK.TRANS64.TRYWAIT P0, [UR9+0x30000], RZ ;  /* 0x030000ffff0075a7 */ /* 0x000ea40008001109 */
[----:B--2---:R-:W-:Y:S05]  /*2fd0*/  @!P0 BRA `(.L_x_58) ;  /* 0xfffffffc00f88947 */ /* 0x004fea000383ffff */
[----:B------:R-:W-:Y:S05]  /*2fe0*/  BRA `(.L_x_74) ;  /* 0xffffffe800fc7947 */ /* 0x000fea000383ffff */
.L_x_60:
[----:B------:R-:W2:Y:S02]  /*2ff0*/  SYNCS.PHASECHK.TRANS64.TRYWAIT P1, [UR9+0x30020], RZ ;  /* 0x030020ffff0075a7 */ /* 0x000ea40008021109 */
[----:B--2---:R-:W-:Y:S05]  /*3000*/  @!P1 BRA `(.L_x_60) ;  /* 0xfffffffc00f89947 */ /* 0x004fea000383ffff */
[----:B------:R-:W-:Y:S05]  /*3010*/  BRA `(.L_x_75) ;  /* 0xffffffec00f07947 */ /* 0x000fea000383ffff */
.L_x_61:
[----:B------:R-:W3:Y:S02]  /*3020*/  SYNCS.PHASECHK.TRANS64.TRYWAIT P0, [UR50+0x30000], R3 ;  /* 0x03000003ff0075a7 */ /* 0x000ee40008001132 */
[----:B---3--:R-:W-:Y:S05]  /*3030*/  @!P0 BRA `(.L_x_61) ;  /* 0xfffffffc00f88947 */ /* 0x008fea000383ffff */
[----:B------:R-:W-:Y:S05]  /*3040*/  BRA `(.L_x_76) ;  /* 0xfffffff000747947 */ /* 0x000fea000383ffff */
.L_x_63:
[----:B------:R-:W3:Y:S02]  /*3050*/  SYNCS.PHASECHK.TRANS64.TRYWAIT P0, [UR50+0x30020], R3 ;  /* 0x03002003ff0075a7 */ /* 0x000ee40008001132 */
[----:B---3--:R-:W-:Y:S05]  /*3060*/  @!P0 BRA `(.L_x_63) ;  /* 0xfffffffc00f88947 */ /* 0x008fea000383ffff */
[----:B------:R-:W-:Y:S05]  /*3070*/  BRA `(.L_x_77) ;  /* 0xfffffff400947947 */ /* 0x000fea000383ffff */
        .weak           $__internal_0_$__cuda_sm10x_tcgen05_guardrail_trap_col_being_dealloced_not_returned_by_alloc
        .type           $__internal_0_$__cuda_sm10x_tcgen05_guardrail_trap_col_being_dealloced_not_returned_by_alloc,@function
        .size           $__internal_0_$__cuda_sm10x_tcgen05_guardrail_trap_col_being_dealloced_not_returned_by_alloc,($__internal_1_$__cuda_sm10x_tcgen05_guardrail_trap_phase_invalid_during_alloc - $__internal_0_$__cuda_sm10x_tcgen05_guardrail_trap_col_being_dealloced_not_returned_by_alloc)
$__internal_0_$__cuda_sm10x_tcgen05_guardrail_trap_col_being_dealloced_not_returned_by_alloc:
[----:B------:R-:W-:Y:S05]  /*3080*/  BPT.TRAP 0x1 ;  /* 0x000000040000795c */ /* 0x000fea0000300000 */
[----:B------:R-:W-:-:S04]  /*3090*/  IMAD.MOV.U32 R3, RZ, RZ, 0x0 ;  /* 0x00000000ff037424 */ /* 0x000fc800078e00ff */
[----:B------:R-:W-:Y:S05]  /*30a0*/  RET.REL.NODEC R2 `(gluon_tcgen05) ;  /* 0xffffffcc02d47950 */ /* 0x000fea0003c3ffff */
        .weak           $__internal_1_$__cuda_sm10x_tcgen05_guardrail_trap_phase_invalid_during_alloc
        .type           $__internal_1_$__cuda_sm10x_tcgen05_guardrail_trap_phase_invalid_during_alloc,@function
        .size           $__internal_1_$__cuda_sm10x_tcgen05_guardrail_trap_phase_invalid_during_alloc,($__internal_2_$__cuda_sm10x_tcgen05_guardrail_trap_unallocated_columns_being_dealloced - $__internal_1_$__cuda_sm10x_tcgen05_guardrail_trap_phase_invalid_during_alloc)
$__internal_1_$__cuda_sm10x_tcgen05_guardrail_trap_phase_invalid_during_alloc:
[----:B------:R-:W-:Y:S05]  /*30b0*/  BPT.TRAP 0x1 ;  /* 0x000000040000795c */ /* 0x000fea0000300000 */
[----:B------:R-:W-:-:S04]  /*30c0*/  IMAD.MOV.U32 R3, RZ, RZ, 0x0 ;  /* 0x00000000ff037424 */ /* 0x000fc800078e00ff */
[----:B------:R-:W-:Y:S05]  /*30d0*/  RET.REL.NODEC R2 `(gluon_tcgen05) ;  /* 0xffffffcc02c87950 */ /* 0x000fea0003c3ffff */
        .weak           $__internal_2_$__cuda_sm10x_tcgen05_guardrail_trap_unallocated_columns_being_dealloced
        .type           $__internal_2_$__cuda_sm10x_tcgen05_guardrail_trap_unallocated_columns_being_dealloced,@function
        .size           $__internal_2_$__cuda_sm10x_tcgen05_guardrail_trap_unallocated_columns_being_dealloced,(.L_x_81 - $__internal_2_$__cuda_sm10x_tcgen05_guardrail_trap_unallocated_columns_being_dealloced)
$__internal_2_$__cuda_sm10x_tcgen05_guardrail_trap_unallocated_columns_being_dealloced:
[----:B------:R-:W-:Y:S05]  /*30e0*/  BPT.TRAP 0x1 ;  /* 0x000000040000795c */ /* 0x000fea0000300000 */
[----:B------:R-:W-:-:S04]  /*30f0*/  IMAD.MOV.U32 R3, RZ, RZ, 0x0 ;  /* 0x00000000ff037424 */ /* 0x000fc800078e00ff */
[----:B------:R-:W-:Y:S05]  /*3100*/  RET.REL.NODEC R2 `(gluon_tcgen05) ;  /* 0xffffffcc02bc7950 */ /* 0x000fea0003c3ffff */
.L_x_78:
[----:B------:R-:W-:-:S00]  /*3110*/  BRA `(.L_x_78) ;  /* 0xfffffffc00fc7947 */ /* 0x000fc0000383ffff */
[----:B------:R-:W-:-:S00]  /*3120*/  NOP ;  /* 0x0000000000007918 */ /* 0x000fc00000000000 */
        /* <DEDUP_REMOVED lines=13> */
.L_x_81:


//--------------------- .nv.shared.gluon_tcgen05  --------------------------
	.section	.nv.shared.gluon_tcgen05,"aw",@nobits
	.sectionflags	@""
	.align	16
	.zero		1024


//--------------------- .nv.shared.reserved.0     --------------------------
	.section	.nv.shared.reserved.0,"aw",@nobits
	.align	8
	.weak		__nv_reservedSMEM_offset_0_alias
	.size		__nv_reservedSMEM_offset_0_alias, 0, 64
	.other		__nv_reservedSMEM_offset_0_alias,@"STO_CUDA_RESERVED_SHARED STV_DEFAULT"
__nv_reservedSMEM_offset_0_alias:
	.zero		0
.nv.shared.reserved.0:
	.zero		64
	.weak		__nv_reservedSMEM_allocation_phase
	.type		__nv_reservedSMEM_allocation_phase,@object
	.size		__nv_reservedSMEM_allocation_phase,(.L_0 - __nv_reservedSMEM_allocation_phase)
__nv_reservedSMEM_allocation_phase:
	.zero		1
.L_0:
	.zero		7
	.weak		__nv_reservedSMEM_devtool_atexit_pc
	.type		__nv_reservedSMEM_devtool_atexit_pc,@object
	.size		__nv_reservedSMEM_devtool_atexit_pc,(__nv_reservedSMEM_allocation_mask - __nv_reservedSMEM_devtool_atexit_pc)
__nv_reservedSMEM_devtool_atexit_pc:
	.zero		8
	.weak		__nv_reservedSMEM_allocation_mask
	.type		__nv_reservedSMEM_allocation_mask,@object
	.size		__nv_reservedSMEM_allocation_mask,(.L_2 - __nv_reservedSMEM_allocation_mask)
__nv_reservedSMEM_allocation_mask:
	.zero		4
.L_2:


//--------------------- .nv.constant0.gluon_tcgen05 --------------------------
	.section	.nv.constant0.gluon_tcgen05,"a",@progbits
	.sectionflags	@""
	.align	4
.nv.constant0.gluon_tcgen05:
	.zero		976


//--------------------- SYMBOLS --------------------------

	.type		.nv.reservedSmem.offset0,@object
	.size		.nv.reservedSmem.offset0,0x4
	.type		.nv.reservedSmem.cap,@object
	.size		.nv.reservedSmem.cap,0x4
